//
// Generated by NVIDIA NVVM Compiler
//
// Compiler Build ID: CL-36424714
// Cuda compilation tools, release 13.0, V13.0.88
// Based on NVVM 20.0.0
//

.version 9.0
.target sm_100
.address_size 64

	// .globl	_Z9first_forPPfS0_S0_ii

.visible .entry _Z9first_forPPfS0_S0_ii(
	.param .u64 .ptr .align 1 _Z9first_forPPfS0_S0_ii_param_0,
	.param .u64 .ptr .align 1 _Z9first_forPPfS0_S0_ii_param_1,
	.param .u64 .ptr .align 1 _Z9first_forPPfS0_S0_ii_param_2,
	.param .u32 _Z9first_forPPfS0_S0_ii_param_3,
	.param .u32 _Z9first_forPPfS0_S0_ii_param_4
)
{
	.reg .pred 	%p<12>;
	.reg .b32 	%r<25>;
	.reg .b32 	%f<77>;
	.reg .b64 	%rd<149>;

	ld.param.u64 	%rd9, [_Z9first_forPPfS0_S0_ii_param_0];
	ld.param.u64 	%rd10, [_Z9first_forPPfS0_S0_ii_param_1];
	ld.param.u64 	%rd11, [_Z9first_forPPfS0_S0_ii_param_2];
	ld.param.u32 	%r14, [_Z9first_forPPfS0_S0_ii_param_3];
	ld.param.u32 	%r13, [_Z9first_forPPfS0_S0_ii_param_4];
	cvta.to.global.u64 	%rd1, %rd11;
	cvta.to.global.u64 	%rd2, %rd10;
	mov.u32 	%r15, %ctaid.x;
	mov.u32 	%r16, %ntid.x;
	mov.u32 	%r17, %tid.x;
	mad.lo.s32 	%r1, %r15, %r16, %r17;
	setp.ge.s32 	%p1, %r1, %r14;
	@%p1 bra 	$L__BB0_15;
	setp.ge.s32 	%p2, %r1, %r13;
	@%p2 bra 	$L__BB0_3;
	mul.wide.s32 	%rd141, %r1, 8;
	add.s64 	%rd142, %rd2, %rd141;
	ld.global.u64 	%rd143, [%rd142];
	cvta.to.global.u64 	%rd144, %rd143;
	mul.wide.s32 	%rd145, %r13, 4;
	add.s64 	%rd146, %rd144, %rd145;
	mov.b32 	%r20, 0;
	st.global.u32 	[%rd146], %r20;
	bra.uni 	$L__BB0_15;
$L__BB0_3:
	cvta.to.global.u64 	%rd12, %rd9;
	mul.wide.s32 	%rd13, %r1, 8;
	add.s64 	%rd14, %rd12, %rd13;
	ld.global.u64 	%rd15, [%rd14];
	cvta.to.global.u64 	%rd16, %rd15;
	mul.wide.s32 	%rd17, %r13, 4;
	add.s64 	%rd18, %rd16, %rd17;
	ld.global.f32 	%f1, [%rd18];
	add.s64 	%rd3, %rd2, %rd13;
	ld.global.u64 	%rd19, [%rd3];
	cvta.to.global.u64 	%rd20, %rd19;
	add.s64 	%rd21, %rd20, %rd17;
	st.global.f32 	[%rd21], %f1;
	setp.lt.s32 	%p3, %r13, 1;
	@%p3 bra 	$L__BB0_15;
	and.b32  	%r2, %r13, 7;
	setp.lt.u32 	%p4, %r13, 8;
	mov.b32 	%r23, 0;
	@%p4 bra 	$L__BB0_7;
	and.b32  	%r23, %r13, 2147483640;
	neg.s32 	%r21, %r23;
	add.s64 	%rd147, %rd1, 32;
	mov.b64 	%rd148, 0;
$L__BB0_6:
	.pragma "nounroll";
	ld.global.u64 	%rd23, [%rd3];
	cvta.to.global.u64 	%rd24, %rd23;
	add.s64 	%rd26, %rd24, %rd17;
	ld.global.f32 	%f2, [%rd26];
	add.s64 	%rd27, %rd24, %rd148;
	ld.global.f32 	%f3, [%rd27];
	ld.global.u64 	%rd28, [%rd147+-32];
	cvta.to.global.u64 	%rd29, %rd28;
	add.s64 	%rd30, %rd29, %rd17;
	ld.global.f32 	%f4, [%rd30];
	mul.f32 	%f5, %f3, %f4;
	sub.f32 	%f6, %f2, %f5;
	st.global.f32 	[%rd26], %f6;
	ld.global.u64 	%rd31, [%rd3];
	cvta.to.global.u64 	%rd32, %rd31;
	add.s64 	%rd33, %rd32, %rd17;
	ld.global.f32 	%f7, [%rd33];
	add.s64 	%rd34, %rd32, %rd148;
	ld.global.f32 	%f8, [%rd34+4];
	ld.global.u64 	%rd35, [%rd147+-24];
	cvta.to.global.u64 	%rd36, %rd35;
	add.s64 	%rd37, %rd36, %rd17;
	ld.global.f32 	%f9, [%rd37];
	mul.f32 	%f10, %f8, %f9;
	sub.f32 	%f11, %f7, %f10;
	st.global.f32 	[%rd33], %f11;
	ld.global.u64 	%rd38, [%rd3];
	cvta.to.global.u64 	%rd39, %rd38;
	add.s64 	%rd40, %rd39, %rd17;
	ld.global.f32 	%f12, [%rd40];
	add.s64 	%rd41, %rd39, %rd148;
	ld.global.f32 	%f13, [%rd41+8];
	ld.global.u64 	%rd42, [%rd147+-16];
	cvta.to.global.u64 	%rd43, %rd42;
	add.s64 	%rd44, %rd43, %rd17;
	ld.global.f32 	%f14, [%rd44];
	mul.f32 	%f15, %f13, %f14;
	sub.f32 	%f16, %f12, %f15;
	st.global.f32 	[%rd40], %f16;
	ld.global.u64 	%rd45, [%rd3];
	cvta.to.global.u64 	%rd46, %rd45;
	add.s64 	%rd47, %rd46, %rd17;
	ld.global.f32 	%f17, [%rd47];
	add.s64 	%rd48, %rd46, %rd148;
	ld.global.f32 	%f18, [%rd48+12];
	ld.global.u64 	%rd49, [%rd147+-8];
	cvta.to.global.u64 	%rd50, %rd49;
	add.s64 	%rd51, %rd50, %rd17;
	ld.global.f32 	%f19, [%rd51];
	mul.f32 	%f20, %f18, %f19;
	sub.f32 	%f21, %f17, %f20;
	st.global.f32 	[%rd47], %f21;
	ld.global.u64 	%rd52, [%rd3];
	cvta.to.global.u64 	%rd53, %rd52;
	add.s64 	%rd54, %rd53, %rd17;
	ld.global.f32 	%f22, [%rd54];
	add.s64 	%rd55, %rd53, %rd148;
	ld.global.f32 	%f23, [%rd55+16];
	ld.global.u64 	%rd56, [%rd147];
	cvta.to.global.u64 	%rd57, %rd56;
	add.s64 	%rd58, %rd57, %rd17;
	ld.global.f32 	%f24, [%rd58];
	mul.f32 	%f25, %f23, %f24;
	sub.f32 	%f26, %f22, %f25;
	st.global.f32 	[%rd54], %f26;
	ld.global.u64 	%rd59, [%rd3];
	cvta.to.global.u64 	%rd60, %rd59;
	add.s64 	%rd61, %rd60, %rd17;
	ld.global.f32 	%f27, [%rd61];
	add.s64 	%rd62, %rd60, %rd148;
	ld.global.f32 	%f28, [%rd62+20];
	ld.global.u64 	%rd63, [%rd147+8];
	cvta.to.global.u64 	%rd64, %rd63;
	add.s64 	%rd65, %rd64, %rd17;
	ld.global.f32 	%f29, [%rd65];
	mul.f32 	%f30, %f28, %f29;
	sub.f32 	%f31, %f27, %f30;
	st.global.f32 	[%rd61], %f31;
	ld.global.u64 	%rd66, [%rd3];
	cvta.to.global.u64 	%rd67, %rd66;
	add.s64 	%rd68, %rd67, %rd17;
	ld.global.f32 	%f32, [%rd68];
	add.s64 	%rd69, %rd67, %rd148;
	ld.global.f32 	%f33, [%rd69+24];
	ld.global.u64 	%rd70, [%rd147+16];
	cvta.to.global.u64 	%rd71, %rd70;
	add.s64 	%rd72, %rd71, %rd17;
	ld.global.f32 	%f34, [%rd72];
	mul.f32 	%f35, %f33, %f34;
	sub.f32 	%f36, %f32, %f35;
	st.global.f32 	[%rd68], %f36;
	ld.global.u64 	%rd73, [%rd3];
	cvta.to.global.u64 	%rd74, %rd73;
	add.s64 	%rd75, %rd74, %rd17;
	ld.global.f32 	%f37, [%rd75];
	add.s64 	%rd76, %rd74, %rd148;
	ld.global.f32 	%f38, [%rd76+28];
	ld.global.u64 	%rd77, [%rd147+24];
	cvta.to.global.u64 	%rd78, %rd77;
	add.s64 	%rd79, %rd78, %rd17;
	ld.global.f32 	%f39, [%rd79];
	mul.f32 	%f40, %f38, %f39;
	sub.f32 	%f41, %f37, %f40;
	st.global.f32 	[%rd75], %f41;
	add.s32 	%r21, %r21, 8;
	add.s64 	%rd148, %rd148, 32;
	add.s64 	%rd147, %rd147, 64;
	setp.ne.s32 	%p5, %r21, 0;
	@%p5 bra 	$L__BB0_6;
$L__BB0_7:
	setp.eq.s32 	%p6, %r2, 0;
	@%p6 bra 	$L__BB0_15;
	and.b32  	%r8, %r13, 3;
	setp.lt.u32 	%p7, %r2, 4;
	@%p7 bra 	$L__BB0_10;
	ld.global.u64 	%rd80, [%rd3];
	cvta.to.global.u64 	%rd81, %rd80;
	add.s64 	%rd83, %rd81, %rd17;
	ld.global.f32 	%f42, [%rd83];
	mul.wide.u32 	%rd84, %r23, 4;
	add.s64 	%rd85, %rd81, %rd84;
	ld.global.f32 	%f43, [%rd85];
	mul.wide.u32 	%rd86, %r23, 8;
	add.s64 	%rd87, %rd1, %rd86;
	ld.global.u64 	%rd88, [%rd87];
	cvta.to.global.u64 	%rd89, %rd88;
	add.s64 	%rd90, %rd89, %rd17;
	ld.global.f32 	%f44, [%rd90];
	mul.f32 	%f45, %f43, %f44;
	sub.f32 	%f46, %f42, %f45;
	st.global.f32 	[%rd83], %f46;
	ld.global.u64 	%rd91, [%rd3];
	cvta.to.global.u64 	%rd92, %rd91;
	add.s64 	%rd93, %rd92, %rd17;
	ld.global.f32 	%f47, [%rd93];
	add.s64 	%rd94, %rd92, %rd84;
	ld.global.f32 	%f48, [%rd94+4];
	ld.global.u64 	%rd95, [%rd87+8];
	cvta.to.global.u64 	%rd96, %rd95;
	add.s64 	%rd97, %rd96, %rd17;
	ld.global.f32 	%f49, [%rd97];
	mul.f32 	%f50, %f48, %f49;
	sub.f32 	%f51, %f47, %f50;
	st.global.f32 	[%rd93], %f51;
	ld.global.u64 	%rd98, [%rd3];
	cvta.to.global.u64 	%rd99, %rd98;
	add.s64 	%rd100, %rd99, %rd17;
	ld.global.f32 	%f52, [%rd100];
	add.s64 	%rd101, %rd99, %rd84;
	ld.global.f32 	%f53, [%rd101+8];
	ld.global.u64 	%rd102, [%rd87+16];
	cvta.to.global.u64 	%rd103, %rd102;
	add.s64 	%rd104, %rd103, %rd17;
	ld.global.f32 	%f54, [%rd104];
	mul.f32 	%f55, %f53, %f54;
	sub.f32 	%f56, %f52, %f55;
	st.global.f32 	[%rd100], %f56;
	ld.global.u64 	%rd105, [%rd3];
	cvta.to.global.u64 	%rd106, %rd105;
	add.s64 	%rd107, %rd106, %rd17;
	ld.global.f32 	%f57, [%rd107];
	add.s64 	%rd108, %rd106, %rd84;
	ld.global.f32 	%f58, [%rd108+12];
	ld.global.u64 	%rd109, [%rd87+24];
	cvta.to.global.u64 	%rd110, %rd109;
	add.s64 	%rd111, %rd110, %rd17;
	ld.global.f32 	%f59, [%rd111];
	mul.f32 	%f60, %f58, %f59;
	sub.f32 	%f61, %f57, %f60;
	st.global.f32 	[%rd107], %f61;
	add.s32 	%r23, %r23, 4;
$L__BB0_10:
	setp.eq.s32 	%p8, %r8, 0;
	@%p8 bra 	$L__BB0_15;
	setp.eq.s32 	%p9, %r8, 1;
	@%p9 bra 	$L__BB0_13;
	ld.global.u64 	%rd112, [%rd3];
	cvta.to.global.u64 	%rd113, %rd112;
	add.s64 	%rd115, %rd113, %rd17;
	ld.global.f32 	%f62, [%rd115];
	mul.wide.u32 	%rd116, %r23, 4;
	add.s64 	%rd117, %rd113, %rd116;
	ld.global.f32 	%f63, [%rd117];
	mul.wide.u32 	%rd118, %r23, 8;
	add.s64 	%rd119, %rd1, %rd118;
	ld.global.u64 	%rd120, [%rd119];
	cvta.to.global.u64 	%rd121, %rd120;
	add.s64 	%rd122, %rd121, %rd17;
	ld.global.f32 	%f64, [%rd122];
	mul.f32 	%f65, %f63, %f64;
	sub.f32 	%f66, %f62, %f65;
	st.global.f32 	[%rd115], %f66;
	ld.global.u64 	%rd123, [%rd3];
	cvta.to.global.u64 	%rd124, %rd123;
	add.s64 	%rd125, %rd124, %rd17;
	ld.global.f32 	%f67, [%rd125];
	add.s64 	%rd126, %rd124, %rd116;
	ld.global.f32 	%f68, [%rd126+4];
	ld.global.u64 	%rd127, [%rd119+8];
	cvta.to.global.u64 	%rd128, %rd127;
	add.s64 	%rd129, %rd128, %rd17;
	ld.global.f32 	%f69, [%rd129];
	mul.f32 	%f70, %f68, %f69;
	sub.f32 	%f71, %f67, %f70;
	st.global.f32 	[%rd125], %f71;
	add.s32 	%r23, %r23, 2;
$L__BB0_13:
	and.b32  	%r19, %r13, 1;
	setp.eq.b32 	%p10, %r19, 1;
	not.pred 	%p11, %p10;
	@%p11 bra 	$L__BB0_15;
	ld.global.u64 	%rd130, [%rd3];
	cvta.to.global.u64 	%rd131, %rd130;
	add.s64 	%rd133, %rd131, %rd17;
	ld.global.f32 	%f72, [%rd133];
	mul.wide.u32 	%rd134, %r23, 4;
	add.s64 	%rd135, %rd131, %rd134;
	ld.global.f32 	%f73, [%rd135];
	mul.wide.u32 	%rd136, %r23, 8;
	add.s64 	%rd137, %rd1, %rd136;
	ld.global.u64 	%rd138, [%rd137];
	cvta.to.global.u64 	%rd139, %rd138;
	add.s64 	%rd140, %rd139, %rd17;
	ld.global.f32 	%f74, [%rd140];
	mul.f32 	%f75, %f73, %f74;
	sub.f32 	%f76, %f72, %f75;
	st.global.f32 	[%rd133], %f76;
$L__BB0_15:
	ret;

}
	// .globl	_Z10second_forPPfS0_S0_ii
.visible .entry _Z10second_forPPfS0_S0_ii(
	.param .u64 .ptr .align 1 _Z10second_forPPfS0_S0_ii_param_0,
	.param .u64 .ptr .align 1 _Z10second_forPPfS0_S0_ii_param_1,
	.param .u64 .ptr .align 1 _Z10second_forPPfS0_S0_ii_param_2,
	.param .u32 _Z10second_forPPfS0_S0_ii_param_3,
	.param .u32 _Z10second_forPPfS0_S0_ii_param_4
)
{
	.reg .pred 	%p<11>;
	.reg .b32 	%r<22>;
	.reg .b32 	%f<53>;
	.reg .b64 	%rd<124>;

	ld.param.u64 	%rd9, [_Z10second_forPPfS0_S0_ii_param_0];
	ld.param.u64 	%rd10, [_Z10second_forPPfS0_S0_ii_param_1];
	ld.param.u64 	%rd11, [_Z10second_forPPfS0_S0_ii_param_2];
	ld.param.u32 	%r11, [_Z10second_forPPfS0_S0_ii_param_3];
	ld.param.u32 	%r10, [_Z10second_forPPfS0_S0_ii_param_4];
	cvta.to.global.u64 	%rd1, %rd11;
	mov.u32 	%r12, %ctaid.x;
	mov.u32 	%r13, %ntid.x;
	mov.u32 	%r14, %tid.x;
	mad.lo.s32 	%r1, %r12, %r13, %r14;
	setp.ge.s32 	%p1, %r1, %r11;
	@%p1 bra 	$L__BB1_14;
	setp.ge.s32 	%p2, %r1, %r10;
	@%p2 bra 	$L__BB1_3;
	mul.wide.s32 	%rd116, %r10, 8;
	add.s64 	%rd117, %rd1, %rd116;
	ld.global.u64 	%rd118, [%rd117];
	cvta.to.global.u64 	%rd119, %rd118;
	mul.wide.s32 	%rd120, %r1, 4;
	add.s64 	%rd121, %rd119, %rd120;
	mov.b32 	%r18, 0;
	st.global.u32 	[%rd121], %r18;
	bra.uni 	$L__BB1_14;
$L__BB1_3:
	setp.ne.s32 	%p3, %r1, %r10;
	@%p3 bra 	$L__BB1_5;
	mul.wide.s32 	%rd110, %r10, 8;
	add.s64 	%rd111, %rd1, %rd110;
	ld.global.u64 	%rd112, [%rd111];
	cvta.to.global.u64 	%rd113, %rd112;
	mul.wide.s32 	%rd114, %r10, 4;
	add.s64 	%rd115, %rd113, %rd114;
	mov.b32 	%r17, 1065353216;
	st.global.u32 	[%rd115], %r17;
	bra.uni 	$L__BB1_14;
$L__BB1_5:
	cvta.to.global.u64 	%rd12, %rd9;
	mul.wide.s32 	%rd13, %r10, 8;
	add.s64 	%rd14, %rd12, %rd13;
	ld.global.u64 	%rd15, [%rd14];
	cvta.to.global.u64 	%rd16, %rd15;
	mul.wide.s32 	%rd17, %r1, 4;
	add.s64 	%rd18, %rd16, %rd17;
	ld.global.f32 	%f1, [%rd18];
	cvta.to.global.u64 	%rd19, %rd10;
	add.s64 	%rd2, %rd19, %rd13;
	ld.global.u64 	%rd20, [%rd2];
	cvta.to.global.u64 	%rd21, %rd20;
	mul.wide.s32 	%rd22, %r10, 4;
	add.s64 	%rd23, %rd21, %rd22;
	ld.global.f32 	%f2, [%rd23];
	div.rn.f32 	%f3, %f1, %f2;
	add.s64 	%rd3, %rd1, %rd13;
	ld.global.u64 	%rd24, [%rd3];
	cvta.to.global.u64 	%rd25, %rd24;
	add.s64 	%rd26, %rd25, %rd17;
	st.global.f32 	[%rd26], %f3;
	setp.lt.s32 	%p4, %r10, 1;
	@%p4 bra 	$L__BB1_14;
	and.b32  	%r2, %r10, 3;
	setp.lt.u32 	%p5, %r10, 4;
	mov.b32 	%r21, 0;
	@%p5 bra 	$L__BB1_9;
	and.b32  	%r21, %r10, 2147483644;
	neg.s32 	%r19, %r21;
	add.s64 	%rd122, %rd1, 16;
	mov.b64 	%rd123, 0;
$L__BB1_8:
	.pragma "nounroll";
	ld.global.u64 	%rd28, [%rd3];
	cvta.to.global.u64 	%rd29, %rd28;
	add.s64 	%rd31, %rd29, %rd17;
	ld.global.f32 	%f4, [%rd31];
	ld.global.u64 	%rd32, [%rd2];
	cvta.to.global.u64 	%rd33, %rd32;
	add.s64 	%rd34, %rd33, %rd123;
	ld.global.f32 	%f5, [%rd34];
	ld.global.u64 	%rd35, [%rd122+-16];
	cvta.to.global.u64 	%rd36, %rd35;
	add.s64 	%rd37, %rd36, %rd17;
	ld.global.f32 	%f6, [%rd37];
	mul.f32 	%f7, %f5, %f6;
	add.s64 	%rd39, %rd33, %rd22;
	ld.global.f32 	%f8, [%rd39];
	div.rn.f32 	%f9, %f7, %f8;
	sub.f32 	%f10, %f4, %f9;
	st.global.f32 	[%rd31], %f10;
	ld.global.u64 	%rd40, [%rd3];
	cvta.to.global.u64 	%rd41, %rd40;
	add.s64 	%rd42, %rd41, %rd17;
	ld.global.f32 	%f11, [%rd42];
	ld.global.u64 	%rd43, [%rd2];
	cvta.to.global.u64 	%rd44, %rd43;
	add.s64 	%rd45, %rd44, %rd123;
	ld.global.f32 	%f12, [%rd45+4];
	ld.global.u64 	%rd46, [%rd122+-8];
	cvta.to.global.u64 	%rd47, %rd46;
	add.s64 	%rd48, %rd47, %rd17;
	ld.global.f32 	%f13, [%rd48];
	mul.f32 	%f14, %f12, %f13;
	add.s64 	%rd49, %rd44, %rd22;
	ld.global.f32 	%f15, [%rd49];
	div.rn.f32 	%f16, %f14, %f15;
	sub.f32 	%f17, %f11, %f16;
	st.global.f32 	[%rd42], %f17;
	ld.global.u64 	%rd50, [%rd3];
	cvta.to.global.u64 	%rd51, %rd50;
	add.s64 	%rd52, %rd51, %rd17;
	ld.global.f32 	%f18, [%rd52];
	ld.global.u64 	%rd53, [%rd2];
	cvta.to.global.u64 	%rd54, %rd53;
	add.s64 	%rd55, %rd54, %rd123;
	ld.global.f32 	%f19, [%rd55+8];
	ld.global.u64 	%rd56, [%rd122];
	cvta.to.global.u64 	%rd57, %rd56;
	add.s64 	%rd58, %rd57, %rd17;
	ld.global.f32 	%f20, [%rd58];
	mul.f32 	%f21, %f19, %f20;
	add.s64 	%rd59, %rd54, %rd22;
	ld.global.f32 	%f22, [%rd59];
	div.rn.f32 	%f23, %f21, %f22;
	sub.f32 	%f24, %f18, %f23;
	st.global.f32 	[%rd52], %f24;
	ld.global.u64 	%rd60, [%rd3];
	cvta.to.global.u64 	%rd61, %rd60;
	add.s64 	%rd62, %rd61, %rd17;
	ld.global.f32 	%f25, [%rd62];
	ld.global.u64 	%rd63, [%rd2];
	cvta.to.global.u64 	%rd64, %rd63;
	add.s64 	%rd65, %rd64, %rd123;
	ld.global.f32 	%f26, [%rd65+12];
	ld.global.u64 	%rd66, [%rd122+8];
	cvta.to.global.u64 	%rd67, %rd66;
	add.s64 	%rd68, %rd67, %rd17;
	ld.global.f32 	%f27, [%rd68];
	mul.f32 	%f28, %f26, %f27;
	add.s64 	%rd69, %rd64, %rd22;
	ld.global.f32 	%f29, [%rd69];
	div.rn.f32 	%f30, %f28, %f29;
	sub.f32 	%f31, %f25, %f30;
	st.global.f32 	[%rd62], %f31;
	add.s32 	%r19, %r19, 4;
	add.s64 	%rd123, %rd123, 16;
	add.s64 	%rd122, %rd122, 32;
	setp.ne.s32 	%p6, %r19, 0;
	@%p6 bra 	$L__BB1_8;
$L__BB1_9:
	setp.eq.s32 	%p7, %r2, 0;
	@%p7 bra 	$L__BB1_14;
	setp.eq.s32 	%p8, %r2, 1;
	@%p8 bra 	$L__BB1_12;
	ld.global.u64 	%rd70, [%rd3];
	cvta.to.global.u64 	%rd71, %rd70;
	add.s64 	%rd73, %rd71, %rd17;
	ld.global.f32 	%f32, [%rd73];
	ld.global.u64 	%rd74, [%rd2];
	cvta.to.global.u64 	%rd75, %rd74;
	mul.wide.u32 	%rd76, %r21, 4;
	add.s64 	%rd77, %rd75, %rd76;
	ld.global.f32 	%f33, [%rd77];
	mul.wide.u32 	%rd78, %r21, 8;
	add.s64 	%rd79, %rd1, %rd78;
	ld.global.u64 	%rd80, [%rd79];
	cvta.to.global.u64 	%rd81, %rd80;
	add.s64 	%rd82, %rd81, %rd17;
	ld.global.f32 	%f34, [%rd82];
	mul.f32 	%f35, %f33, %f34;
	add.s64 	%rd84, %rd75, %rd22;
	ld.global.f32 	%f36, [%rd84];
	div.rn.f32 	%f37, %f35, %f36;
	sub.f32 	%f38, %f32, %f37;
	st.global.f32 	[%rd73], %f38;
	ld.global.u64 	%rd85, [%rd3];
	cvta.to.global.u64 	%rd86, %rd85;
	add.s64 	%rd87, %rd86, %rd17;
	ld.global.f32 	%f39, [%rd87];
	ld.global.u64 	%rd88, [%rd2];
	cvta.to.global.u64 	%rd89, %rd88;
	add.s64 	%rd90, %rd89, %rd76;
	ld.global.f32 	%f40, [%rd90+4];
	ld.global.u64 	%rd91, [%rd79+8];
	cvta.to.global.u64 	%rd92, %rd91;
	add.s64 	%rd93, %rd92, %rd17;
	ld.global.f32 	%f41, [%rd93];
	mul.f32 	%f42, %f40, %f41;
	add.s64 	%rd94, %rd89, %rd22;
	ld.global.f32 	%f43, [%rd94];
	div.rn.f32 	%f44, %f42, %f43;
	sub.f32 	%f45, %f39, %f44;
	st.global.f32 	[%rd87], %f45;
	add.s32 	%r21, %r21, 2;
$L__BB1_12:
	and.b32  	%r16, %r10, 1;
	setp.eq.b32 	%p9, %r16, 1;
	not.pred 	%p10, %p9;
	@%p10 bra 	$L__BB1_14;
	ld.global.u64 	%rd95, [%rd3];
	cvta.to.global.u64 	%rd96, %rd95;
	add.s64 	%rd98, %rd96, %rd17;
	ld.global.f32 	%f46, [%rd98];
	ld.global.u64 	%rd99, [%rd2];
	cvta.to.global.u64 	%rd100, %rd99;
	mul.wide.u32 	%rd101, %r21, 4;
	add.s64 	%rd102, %rd100, %rd101;
	ld.global.f32 	%f47, [%rd102];
	mul.wide.u32 	%rd103, %r21, 8;
	add.s64 	%rd104, %rd1, %rd103;
	ld.global.u64 	%rd105, [%rd104];
	cvta.to.global.u64 	%rd106, %rd105;
	add.s64 	%rd107, %rd106, %rd17;
	ld.global.f32 	%f48, [%rd107];
	mul.f32 	%f49, %f47, %f48;
	add.s64 	%rd109, %rd100, %rd22;
	ld.global.f32 	%f50, [%rd109];
	div.rn.f32 	%f51, %f49, %f50;
	sub.f32 	%f52, %f46, %f51;
	st.global.f32 	[%rd98], %f52;
$L__BB1_14:
	ret;

}


// ===== COMPILED SASS (sm_100) =====

	.target	sm_100

	.elftype	@"ET_EXEC"


//--------------------- .note.nv.tkinfo           --------------------------
	.section	.note.nv.tkinfo,"",@"SHT_NOTE"
	.sectionflags	@"SHF_NOTE_NV_TKINFO"
	.tkinfo
        /*0018*/ 	.word	0x00000002
        /*0030*/ 	.string	""
        /*0030*/ 	.string	"ptxas"
        /*0030*/ 	.string	"Cuda compilation tools, release 13.0, V13.0.88"
        /*0030*/ 	.string	"Build cuda_13.0.r13.0/compiler.36424714_0"
        /*0030*/ 	.string	"-arch sm_100 -m 64 "



//--------------------- .note.nv.cuinfo           --------------------------
	.section	.note.nv.cuinfo,"",@"SHT_NOTE"
	.sectionflags	@"SHF_NOTE_NV_CUINFO"
        /*0018*/ 	.short	0x0002
        /*001a*/ 	.short	0x0064
        /*001c*/ 	.short	0x0082
	.zero		2


//--------------------- .nv.info                  --------------------------
	.section	.nv.info,"",@"SHT_CUDA_INFO"
	.align	4


	//----- nvinfo : EIATTR_REGCOUNT
	.align		4
        /*0000*/ 	.byte	0x04, 0x2f
        /*0002*/ 	.short	(.L_1 - .L_0)
	.align		4
.L_0:
        /*0004*/ 	.word	index@(_Z9first_forPPfS0_S0_ii)
        /*0008*/ 	.word	0x0000001c


	//----- nvinfo : EIATTR_FRAME_SIZE
	.align		4
.L_1:
        /*000c*/ 	.byte	0x04, 0x11
        /*000e*/ 	.short	(.L_3 - .L_2)
	.align		4
.L_2:
        /*0010*/ 	.word	index@(_Z9first_forPPfS0_S0_ii)
        /*0014*/ 	.word	0x00000000


	//----- nvinfo : EIATTR_REGCOUNT
	.align		4
.L_3:
        /*0018*/ 	.byte	0x04, 0x2f
        /*001a*/ 	.short	(.L_5 - .L_4)
	.align		4
.L_4:
        /*001c*/ 	.word	index@(_Z10second_forPPfS0_S0_ii)
        /*0020*/ 	.word	0x00000020


	//----- nvinfo : EIATTR_FRAME_SIZE
	.align		4
.L_5:
        /*0024*/ 	.byte	0x04, 0x11
        /*0026*/ 	.short	(.L_7 - .L_6)
	.align		4
.L_6:
        /*0028*/ 	.word	index@($__internal_0_$__cuda_sm3x_div_rn_noftz_f32_slowpath)
        /*002c*/ 	.word	0x00000000


	//----- nvinfo : EIATTR_FRAME_SIZE
	.align		4
.L_7:
        /*0030*/ 	.byte	0x04, 0x11
        /*0032*/ 	.short	(.L_9 - .L_8)
	.align		4
.L_8:
        /*0034*/ 	.word	index@(_Z10second_forPPfS0_S0_ii)
        /*0038*/ 	.word	0x00000000


	//----- nvinfo : EIATTR_MIN_STACK_SIZE
	.align		4
.L_9:
        /*003c*/ 	.byte	0x04, 0x12
        /*003e*/ 	.short	(.L_11 - .L_10)
	.align		4
.L_10:
        /*0040*/ 	.word	index@(_Z10second_forPPfS0_S0_ii)
        /*0044*/ 	.word	0x00000000


	//----- nvinfo : EIATTR_MIN_STACK_SIZE
	.align		4
.L_11:
        /*0048*/ 	.byte	0x04, 0x12
        /*004a*/ 	.short	(.L_13 - .L_12)
	.align		4
.L_12:
        /*004c*/ 	.word	index@(_Z9first_forPPfS0_S0_ii)
        /*0050*/ 	.word	0x00000000
.L_13:


//--------------------- .nv.compat                --------------------------
	.section	.nv.compat,"",@"SHT_CUDA_COMPAT_INFO"
	.align	4
        /*0000*/ 	.byte	0x02, 0x09, 0x00, 0x00, 0x02, 0x02, 0x01, 0x00, 0x02, 0x05, 0x05, 0x00, 0x03, 0x07, 0x01, 0x01
        /*0010*/ 	.byte	0x02, 0x03, 0x00, 0x00, 0x02, 0x06, 0x01, 0x00, 0x04, 0x0b, 0x08, 0x00, 0x01, 0x00, 0x00, 0x00
        /*0020*/ 	.byte	0x00, 0x00, 0x00, 0x00


//--------------------- .nv.info._Z10second_forPPfS0_S0_ii --------------------------
	.section	.nv.info._Z10second_forPPfS0_S0_ii,"",@"SHT_CUDA_INFO"
	.sectionflags	@""
	.align	4


	//----- nvinfo : EIATTR_CUDA_API_VERSION
	.align		4
        /*0000*/ 	.byte	0x04, 0x37
        /*0002*/ 	.short	(.L_15 - .L_14)
.L_14:
        /*0004*/ 	.word	0x00000082


	//----- nvinfo : EIATTR_KPARAM_INFO
	.align		4
.L_15:
        /*0008*/ 	.byte	0x04, 0x17
        /*000a*/ 	.short	(.L_17 - .L_16)
.L_16:
        /*000c*/ 	.word	0x00000000
        /*0010*/ 	.short	0x0004
        /*0012*/ 	.short	0x001c
        /*0014*/ 	.byte	0x00, 0xf0, 0x11, 0x00


	//----- nvinfo : EIATTR_KPARAM_INFO
	.align		4
.L_17:
        /*0018*/ 	.byte	0x04, 0x17
        /*001a*/ 	.short	(.L_19 - .L_18)
.L_18:
        /*001c*/ 	.word	0x00000000
        /*0020*/ 	.short	0x0003
        /*0022*/ 	.short	0x0018
        /*0024*/ 	.byte	0x00, 0xf0, 0x11, 0x00


	//----- nvinfo : EIATTR_KPARAM_INFO
	.align		4
.L_19:
        /*0028*/ 	.byte	0x04, 0x17
        /*002a*/ 	.short	(.L_21 - .L_20)
.L_20:
        /*002c*/ 	.word	0x00000000
        /*0030*/ 	.short	0x0002
        /*0032*/ 	.short	0x0010
        /*0034*/ 	.byte	0x00, 0xf5, 0x21, 0x00


	//----- nvinfo : EIATTR_KPARAM_INFO
	.align		4
.L_21:
        /*0038*/ 	.byte	0x04, 0x17
        /*003a*/ 	.short	(.L_23 - .L_22)
.L_22:
        /*003c*/ 	.word	0x00000000
        /*0040*/ 	.short	0x0001
        /*0042*/ 	.short	0x0008
        /*0044*/ 	.byte	0x00, 0xf5, 0x21, 0x00


	//----- nvinfo : EIATTR_KPARAM_INFO
	.align		4
.L_23:
        /*0048*/ 	.byte	0x04, 0x17
        /*004a*/ 	.short	(.L_25 - .L_24)
.L_24:
        /*004c*/ 	.word	0x00000000
        /*0050*/ 	.short	0x0000
        /*0052*/ 	.short	0x0000
        /*0054*/ 	.byte	0x00, 0xf5, 0x21, 0x00


	//----- nvinfo : EIATTR_SPARSE_MMA_MASK
	.align		4
.L_25:
        /*0058*/ 	.byte	0x03, 0x50
        /*005a*/ 	.short	0x0000


	//----- nvinfo : EIATTR_MAXREG_COUNT
	.align		4
        /*005c*/ 	.byte	0x03, 0x1b
        /*005e*/ 	.short	0x00ff


	//----- nvinfo : EIATTR_MERCURY_ISA_VERSION
	.align		4
        /*0060*/ 	.byte	0x03, 0x5f
        /*0062*/ 	.short	0x0101


	//----- nvinfo : EIATTR_VRC_CTA_INIT_COUNT
	.align		4
        /*0064*/ 	.byte	0x02, 0x4a
	.zero		1
	.zero		1


	//----- nvinfo : EIATTR_EXIT_INSTR_OFFSETS
	.align		4
        /*0068*/ 	.byte	0x04, 0x1c
        /*006a*/ 	.short	(.L_27 - .L_26)


	//   ....[0]....
.L_26:
        /*006c*/ 	.word	0x00000070


	//   ....[1]....
        /*0070*/ 	.word	0x00000110


	//   ....[2]....
        /*0074*/ 	.word	0x000001a0


	//   ....[3]....
        /*0078*/ 	.word	0x00000390


	//   ....[4]....
        /*007c*/ 	.word	0x00000bf0


	//   ....[5]....
        /*0080*/ 	.word	0x00001000


	//   ....[6]....
        /*0084*/ 	.word	0x000011e0


	//----- nvinfo : EIATTR_CRS_STACK_SIZE
	.align		4
.L_27:
        /*0088*/ 	.byte	0x04, 0x1e
        /*008a*/ 	.short	(.L_29 - .L_28)
.L_28:
        /*008c*/ 	.word	0x00000000


	//----- nvinfo : EIATTR_CBANK_PARAM_SIZE
	.align		4
.L_29:
        /*0090*/ 	.byte	0x03, 0x19
        /*0092*/ 	.short	0x0020


	//----- nvinfo : EIATTR_PARAM_CBANK
	.align		4
        /*0094*/ 	.byte	0x04, 0x0a
        /*0096*/ 	.short	(.L_31 - .L_30)
	.align		4
.L_30:
        /*0098*/ 	.word	index@(.nv.constant0._Z10second_forPPfS0_S0_ii)
        /*009c*/ 	.short	0x0380
        /*009e*/ 	.short	0x0020


	//----- nvinfo : EIATTR_SW_WAR
	.align		4
.L_31:
        /*00a0*/ 	.byte	0x04, 0x36
        /*00a2*/ 	.short	(.L_33 - .L_32)
.L_32:
        /*00a4*/ 	.word	0x00000008
.L_33:


//--------------------- .nv.info._Z9first_forPPfS0_S0_ii --------------------------
	.section	.nv.info._Z9first_forPPfS0_S0_ii,"",@"SHT_CUDA_INFO"
	.sectionflags	@""
	.align	4


	//----- nvinfo : EIATTR_CUDA_API_VERSION
	.align		4
        /*0000*/ 	.byte	0x04, 0x37
        /*0002*/ 	.short	(.L_35 - .L_34)
.L_34:
        /*0004*/ 	.word	0x00000082


	//----- nvinfo : EIATTR_KPARAM_INFO
	.align		4
.L_35:
        /*0008*/ 	.byte	0x04, 0x17
        /*000a*/ 	.short	(.L_37 - .L_36)
.L_36:
        /*000c*/ 	.word	0x00000000
        /*0010*/ 	.short	0x0004
        /*0012*/ 	.short	0x001c
        /*0014*/ 	.byte	0x00, 0xf0, 0x11, 0x00


	//----- nvinfo : EIATTR_KPARAM_INFO
	.align		4
.L_37:
        /*0018*/ 	.byte	0x04, 0x17
        /*001a*/ 	.short	(.L_39 - .L_38)
.L_38:
        /*001c*/ 	.word	0x00000000
        /*0020*/ 	.short	0x0003
        /*0022*/ 	.short	0x0018
        /*0024*/ 	.byte	0x00, 0xf0, 0x11, 0x00


	//----- nvinfo : EIATTR_KPARAM_INFO
	.align		4
.L_39:
        /*0028*/ 	.byte	0x04, 0x17
        /*002a*/ 	.short	(.L_41 - .L_40)
.L_40:
        /*002c*/ 	.word	0x00000000
        /*0030*/ 	.short	0x0002
        /*0032*/ 	.short	0x0010
        /*0034*/ 	.byte	0x00, 0xf5, 0x21, 0x00


	//----- nvinfo : EIATTR_KPARAM_INFO
	.align		4
.L_41:
        /*0038*/ 	.byte	0x04, 0x17
        /*003a*/ 	.short	(.L_43 - .L_42)
.L_42:
        /*003c*/ 	.word	0x00000000
        /*0040*/ 	.short	0x0001
        /*0042*/ 	.short	0x0008
        /*0044*/ 	.byte	0x00, 0xf5, 0x21, 0x00


	//----- nvinfo : EIATTR_KPARAM_INFO
	.align		4
.L_43:
        /*0048*/ 	.byte	0x04, 0x17
        /*004a*/ 	.short	(.L_45 - .L_44)
.L_44:
        /*004c*/ 	.word	0x00000000
        /*0050*/ 	.short	0x0000
        /*0052*/ 	.short	0x0000
        /*0054*/ 	.byte	0x00, 0xf5, 0x21, 0x00


	//----- nvinfo : EIATTR_SPARSE_MMA_MASK
	.align		4
.L_45:
        /*0058*/ 	.byte	0x03, 0x50
        /*005a*/ 	.short	0x0000


	//----- nvinfo : EIATTR_MAXREG_COUNT
	.align		4
        /*005c*/ 	.byte	0x03, 0x1b
        /*005e*/ 	.short	0x00ff


	//----- nvinfo : EIATTR_MERCURY_ISA_VERSION
	.align		4
        /*0060*/ 	.byte	0x03, 0x5f
        /*0062*/ 	.short	0x0101


	//----- nvinfo : EIATTR_VRC_CTA_INIT_COUNT
	.align		4
        /*0064*/ 	.byte	0x02, 0x4a
	.zero		1
	.zero		1


	//----- nvinfo : EIATTR_EXIT_INSTR_OFFSETS
	.align		4
        /*0068*/ 	.byte	0x04, 0x1c
        /*006a*/ 	.short	(.L_47 - .L_46)


	//   ....[0]....
.L_46:
        /*006c*/ 	.word	0x00000070


	//   ....[1]....
        /*0070*/ 	.word	0x00000110


	//   ....[2]....
        /*0074*/ 	.word	0x000001d0


	//   ....[3]....
        /*0078*/ 	.word	0x000008b0


	//   ....[4]....
        /*007c*/ 	.word	0x00000bb0


	//   ....[5]....
        /*0080*/ 	.word	0x00000d70


	//   ....[6]....
        /*0084*/ 	.word	0x00000e40


	//----- nvinfo : EIATTR_CRS_STACK_SIZE
	.align		4
.L_47:
        /*0088*/ 	.byte	0x04, 0x1e
        /*008a*/ 	.short	(.L_49 - .L_48)
.L_48:
        /*008c*/ 	.word	0x00000000


	//----- nvinfo : EIATTR_CBANK_PARAM_SIZE
	.align		4
.L_49:
        /*0090*/ 	.byte	0x03, 0x19
        /*0092*/ 	.short	0x0020


	//----- nvinfo : EIATTR_PARAM_CBANK
	.align		4
        /*0094*/ 	.byte	0x04, 0x0a
        /*0096*/ 	.short	(.L_51 - .L_50)
	.align		4
.L_50:
        /*0098*/ 	.word	index@(.nv.constant0._Z9first_forPPfS0_S0_ii)
        /*009c*/ 	.short	0x0380
        /*009e*/ 	.short	0x0020


	//----- nvinfo : EIATTR_SW_WAR
	.align		4
.L_51:
        /*00a0*/ 	.byte	0x04, 0x36
        /*00a2*/ 	.short	(.L_53 - .L_52)
.L_52:
        /*00a4*/ 	.word	0x00000008
.L_53:


//--------------------- .nv.callgraph             --------------------------
	.section	.nv.callgraph,"",@"SHT_CUDA_CALLGRAPH"
	.align	4
	.sectionentsize	8
	.align		4
        /*0000*/ 	.word	0x00000000
	.align		4
        /*0004*/ 	.word	0xffffffff
	.align		4
        /*0008*/ 	.word	0x00000000
	.align		4
        /*000c*/ 	.word	0xfffffffe
	.align		4
        /*0010*/ 	.word	0x00000000
	.align		4
        /*0014*/ 	.word	0xfffffffd
	.align		4
        /*0018*/ 	.word	0x00000000
	.align		4
        /*001c*/ 	.word	0xfffffffc


//--------------------- .text._Z10second_forPPfS0_S0_ii --------------------------
	.section	.text._Z10second_forPPfS0_S0_ii,"ax",@progbits
	.align	128
        .global         _Z10second_forPPfS0_S0_ii
        .type           _Z10second_forPPfS0_S0_ii,@function
        .size           _Z10second_forPPfS0_S0_ii,(.L_x_39 - _Z10second_forPPfS0_S0_ii)
        .other          _Z10second_forPPfS0_S0_ii,@"STO_CUDA_ENTRY STV_DEFAULT"
_Z10second_forPPfS0_S0_ii:
.text._Z10second_forPPfS0_S0_ii:
[----:B------:R-:W-:Y:S01]  /*0000*/  LDC R1, c[0x0][0x37c] ;  /* 0x0000df00ff017b82 */ /* 0x000fe20000000800 */
[----:B------:R-:W0:Y:S07]  /*0010*/  S2R R0, SR_TID.X ;  /* 0x0000000000007919 */ /* 0x000e2e0000002100 */
[----:B------:R-:W0:Y:S01]  /*0020*/  S2UR UR4, SR_CTAID.X ;  /* 0x00000000000479c3 */ /* 0x000e220000002500 */
[----:B------:R-:W1:Y:S07]  /*0030*/  LDCU UR5, c[0x0][0x398] ;  /* 0x00007300ff0577ac */ /* 0x000e6e0008000800 */
[----:B------:R-:W0:Y:S02]  /*0040*/  LDC R9, c[0x0][0x360] ;  /* 0x0000d800ff097b82 */ /* 0x000e240000000800 */
[----:B0-----:R-:W-:-:S05]  /*0050*/  IMAD R9, R9, UR4, R0 ;  /* 0x0000000409097c24 */ /* 0x001fca000f8e0200 */
[----:B-1----:R-:W-:-:S13]  /*0060*/  ISETP.GE.AND P0, PT, R9, UR5, PT ;  /* 0x0000000509007c0c */ /* 0x002fda000bf06270 */
[----:B------:R-:W-:Y:S05]  /*0070*/  @P0 EXIT ;  /* 0x000000000000094d */ /* 0x000fea0003800000 */
[----:B------:R-:W0:Y:S01]  /*0080*/  LDC R7, c[0x0][0x39c] ;  /* 0x0000e700ff077b82 */ /* 0x000e220000000800 */
[----:B------:R-:W1:Y:S01]  /*0090*/  LDCU.64 UR6, c[0x0][0x358] ;  /* 0x00006b00ff0677ac */ /* 0x000e620008000a00 */
[----:B0-----:R-:W-:-:S13]  /*00a0*/  ISETP.GE.AND P0, PT, R9, R7, PT ;  /* 0x000000070900720c */ /* 0x001fda0003f06270 */
[----:B-1----:R-:W-:Y:S05]  /*00b0*/  @P0 BRA `(.L_x_0) ;  /* 0x0000000000180947 */ /* 0x002fea0003800000 */
[----:B------:R-:W0:Y:S02]  /*00c0*/  LDC.64 R2, c[0x0][0x390] ;  /* 0x0000e400ff027b82 */ /* 0x000e240000000a00 */
[----:B0-----:R-:W-:-:S06]  /*00d0*/  IMAD.WIDE R2, R7, 0x8, R2 ;  /* 0x0000000807027825 */ /* 0x001fcc00078e0202 */
[----:B------:R-:W2:Y:S02]  /*00e0*/  LDG.E.64 R2, desc[UR6][R2.64] ;  /* 0x0000000602027981 */ /* 0x000ea4000c1e1b00 */
[----:B--2---:R-:W-:-:S05]  /*00f0*/  IMAD.WIDE R4, R9, 0x4, R2 ;  /* 0x0000000409047825 */ /* 0x004fca00078e0202 */
[----:B------:R-:W-:Y:S01]  /*0100*/  STG.E desc[UR6][R4.64], RZ ;  /* 0x000000ff04007986 */ /* 0x000fe2000c101906 */
[----:B------:R-:W-:Y:S05]  /*0110*/  EXIT ;  /* 0x000000000000794d */ /* 0x000fea0003800000 */
.L_x_0:
[----:B------:R-:W-:-:S13]  /*0120*/  ISETP.NE.AND P0, PT, R9, R7, PT ;  /* 0x000000070900720c */ /* 0x000fda0003f05270 */
[----:B------:R-:W-:Y:S05]  /*0130*/  @P0 BRA `(.L_x_1) ;  /* 0x00000000001c0947 */ /* 0x000fea0003800000 */
[----:B------:R-:W0:Y:S02]  /*0140*/  LDC.64 R2, c[0x0][0x390] ;  /* 0x0000e400ff027b82 */ /* 0x000e240000000a00 */
[----:B0-----:R-:W-:-:S05]  /*0150*/  IMAD.WIDE R4, R7, 0x8, R2 ;  /* 0x0000000807047825 */ /* 0x001fca00078e0202 */
[----:B------:R-:W2:Y:S01]  /*0160*/  LDG.E.64 R2, desc[UR6][R4.64] ;  /* 0x0000000604027981 */ /* 0x000ea2000c1e1b00 */
[----:B------:R-:W-:Y:S02]  /*0170*/  HFMA2 R9, -RZ, RZ, 1.875, 0 ;  /* 0x3f800000ff097431 */ /* 0x000fe400000001ff */
[----:B--2---:R-:W-:-:S05]  /*0180*/  IMAD.WIDE R2, R7, 0x4, R2 ;  /* 0x0000000407027825 */ /* 0x004fca00078e0202 */
[----:B------:R-:W-:Y:S01]  /*0190*/  STG.E desc[UR6][R2.64], R9 ;  /* 0x0000000902007986 */ /* 0x000fe2000c101906 */
[----:B------:R-:W-:Y:S05]  /*01a0*/  EXIT ;  /* 0x000000000000794d */ /* 0x000fea0003800000 */
.L_x_1:
[----:B------:R-:W0:Y:S08]  /*01b0*/  LDC.64 R10, c[0x0][0x388] ;  /* 0x0000e200ff0a7b82 */ /* 0x000e300000000a00 */
[----:B------:R-:W1:Y:S01]  /*01c0*/  LDC.64 R4, c[0x0][0x380] ;  /* 0x0000e000ff047b82 */ /* 0x000e620000000a00 */
[----:B0-----:R-:W-:-:S05]  /*01d0*/  IMAD.WIDE R10, R7, 0x8, R10 ;  /* 0x00000008070a7825 */ /* 0x001fca00078e020a */
[----:B------:R-:W2:Y:S01]  /*01e0*/  LDG.E.64 R2, desc[UR6][R10.64] ;  /* 0x000000060a027981 */ /* 0x000ea2000c1e1b00 */
[----:B-1----:R-:W-:-:S06]  /*01f0*/  IMAD.WIDE R4, R7, 0x8, R4 ;  /* 0x0000000807047825 */ /* 0x002fcc00078e0204 */
[----:B------:R-:W3:Y:S01]  /*0200*/  LDG.E.64 R4, desc[UR6][R4.64] ;  /* 0x0000000604047981 */ /* 0x000ee2000c1e1b00 */
[----:B--2---:R-:W-:-:S05]  /*0210*/  IMAD.WIDE R6, R7, 0x4, R2 ;  /* 0x0000000407067825 */ /* 0x004fca00078e0202 */
[----:B------:R-:W2:Y:S01]  /*0220*/  LDG.E R0, desc[UR6][R6.64] ;  /* 0x0000000606007981 */ /* 0x000ea2000c1e1900 */
[----:B---3--:R-:W-:-:S06]  /*0230*/  IMAD.WIDE R2, R9, 0x4, R4 ;  /* 0x0000000409027825 */ /* 0x008fcc00078e0204 */
[----:B------:R-:W3:Y:S01]  /*0240*/  LDG.E R3, desc[UR6][R2.64] ;  /* 0x0000000602037981 */ /* 0x000ee2000c1e1900 */
[----:B------:R-:W-:Y:S01]  /*0250*/  BSSY.RECONVERGENT B0, `(.L_x_2) ;  /* 0x000000c000007945 */ /* 0x000fe20003800200 */
[----:B--2---:R-:W0:Y:S08]  /*0260*/  MUFU.RCP R13, R0 ;  /* 0x00000000000d7308 */ /* 0x004e300000001000 */
[----:B---3--:R-:W1:Y:S01]  /*0270*/  FCHK P0, R3, R0 ;  /* 0x0000000003007302 */ /* 0x008e620000000000 */
[----:B0-----:R-:W-:-:S04]  /*0280*/  FFMA R8, -R0, R13, 1 ;  /* 0x3f80000000087423 */ /* 0x001fc8000000010d */
[----:B------:R-:W-:-:S04]  /*0290*/  FFMA R8, R13, R8, R13 ;  /* 0x000000080d087223 */ /* 0x000fc8000000000d */
[----:B------:R-:W-:-:S04]  /*02a0*/  FFMA R13, R3, R8, RZ ;  /* 0x00000008030d7223 */ /* 0x000fc800000000ff */
[----:B------:R-:W-:-:S04]  /*02b0*/  FFMA R12, -R0, R13, R3 ;  /* 0x0000000d000c7223 */ /* 0x000fc80000000103 */
[----:B------:R-:W-:Y:S01]  /*02c0*/  FFMA R5, R8, R12, R13 ;  /* 0x0000000c08057223 */ /* 0x000fe2000000000d */
[----:B-1----:R-:W-:Y:S06]  /*02d0*/  @!P0 BRA `(.L_x_3) ;  /* 0x00000000000c8947 */ /* 0x002fec0003800000 */
[----:B------:R-:W-:-:S07]  /*02e0*/  MOV R18, 0x300 ;  /* 0x0000030000127802 */ /* 0x000fce0000000f00 */
[----:B------:R-:W-:Y:S05]  /*02f0*/  CALL.REL.NOINC `($__internal_0_$__cuda_sm3x_div_rn_noftz_f32_slowpath) ;  /* 0x0000000c00bc7944 */ /* 0x000fea0003c00000 */
[----:B------:R-:W-:-:S07]  /*0300*/  MOV R5, R0 ;  /* 0x0000000000057202 */ /* 0x000fce0000000f00 */
.L_x_3:
[----:B------:R-:W-:Y:S05]  /*0310*/  BSYNC.RECONVERGENT B0 ;  /* 0x0000000000007941 */ /* 0x000fea0003800200 */
.L_x_2:
[----:B------:R-:W0:Y:S08]  /*0320*/  LDC R15, c[0x0][0x39c] ;  /* 0x0000e700ff0f7b82 */ /* 0x000e300000000800 */
[----:B------:R-:W0:Y:S02]  /*0330*/  LDC.64 R12, c[0x0][0x390] ;  /* 0x0000e400ff0c7b82 */ /* 0x000e240000000a00 */
[----:B0-----:R-:W-:-:S05]  /*0340*/  IMAD.WIDE R12, R15, 0x8, R12 ;  /* 0x000000080f0c7825 */ /* 0x001fca00078e020c */
[----:B------:R-:W2:Y:S01]  /*0350*/  LDG.E.64 R2, desc[UR6][R12.64] ;  /* 0x000000060c027981 */ /* 0x000ea2000c1e1b00 */
[----:B------:R-:W-:Y:S01]  /*0360*/  ISETP.GE.AND P0, PT, R15, 0x1, PT ;  /* 0x000000010f00780c */ /* 0x000fe20003f06270 */
[----:B--2---:R-:W-:-:S05]  /*0370*/  IMAD.WIDE R2, R9, 0x4, R2 ;  /* 0x0000000409027825 */ /* 0x004fca00078e0202 */
[----:B------:R0:W-:Y:S07]  /*0380*/  STG.E desc[UR6][R2.64], R5 ;  /* 0x0000000502007986 */ /* 0x0001ee000c101906 */
[----:B------:R-:W-:Y:S05]  /*0390*/  @!P0 EXIT ;  /* 0x000000000000894d */ /* 0x000fea0003800000 */
[C---:B------:R-:W-:Y:S01]  /*03a0*/  ISETP.GE.U32.AND P0, PT, R15.reuse, 0x4, PT ;  /* 0x000000040f00780c */ /* 0x040fe20003f06070 */
[----:B------:R-:W-:Y:S01]  /*03b0*/  HFMA2 R7, -RZ, RZ, 0, 0 ;  /* 0x00000000ff077431 */ /* 0x000fe200000001ff */
[----:B------:R-:W-:-:S11]  /*03c0*/  LOP3.LUT R8, R15, 0x3, RZ, 0xc0, !PT ;  /* 0x000000030f087812 */ /* 0x000fd600078ec0ff */
[----:B------:R-:W-:Y:S05]  /*03d0*/  @!P0 BRA `(.L_x_4) ;  /* 0x0000000800008947 */ /* 0x000fea0003800000 */
[----:B------:R-:W1:Y:S01]  /*03e0*/  LDCU.64 UR4, c[0x0][0x390] ;  /* 0x00007200ff0477ac */ /* 0x000e620008000a00 */
[----:B------:R-:W2:Y:S01]  /*03f0*/  LDC R6, c[0x0][0x39c] ;  /* 0x0000e700ff067b82 */ /* 0x000ea20000000800 */
[----:B------:R-:W-:Y:S02]  /*0400*/  LOP3.LUT R7, R15, 0x7ffffffc, RZ, 0xc0, !PT ;  /* 0x7ffffffc0f077812 */ /* 0x000fe400078ec0ff */
[----:B0-----:R-:W-:Y:S02]  /*0410*/  CS2R R4, SRZ ;  /* 0x0000000000047805 */ /* 0x001fe4000001ff00 */
[----:B------:R-:W-:Y:S01]  /*0420*/  IADD3 R2, PT, PT, -R7, RZ, RZ ;  /* 0x000000ff07027210 */ /* 0x000fe20007ffe1ff */
[----:B-1----:R-:W-:-:S04]  /*0430*/  UIADD3 UR4, UP0, UPT, UR4, 0x10, URZ ;  /* 0x0000001004047890 */ /* 0x002fc8000ff1e0ff */
[----:B------:R-:W-:Y:S02]  /*0440*/  UIADD3.X UR5, UPT, UPT, URZ, UR5, URZ, UP0, !UPT ;  /* 0x00000005ff057290 */ /* 0x000fe400087fe4ff */
[----:B------:R-:W-:-:S04]  /*0450*/  MOV R14, UR4 ;  /* 0x00000004000e7c02 */ /* 0x000fc80008000f00 */
[----:B------:R-:W-:-:S07]  /*0460*/  MOV R15, UR5 ;  /* 0x00000005000f7c02 */ /* 0x000fce0008000f00 */
.L_x_13:
[----:B------:R-:W2:Y:S04]  /*0470*/  LDG.E.64 R18, desc[UR6][R10.64] ;  /* 0x000000060a127981 */ /* 0x000ea8000c1e1b00 */
[----:B-1----:R-:W3:Y:S04]  /*0480*/  LDG.E.64 R16, desc[UR6][R14.64+-0x10] ;  /* 0xfffff0060e107981 */ /* 0x002ee8000c1e1b00 */
[----:B------:R-:W4:Y:S01]  /*0490*/  LDG.E.64 R26, desc[UR6][R12.64] ;  /* 0x000000060c1a7981 */ /* 0x000f22000c1e1b00 */
[----:B--2---:R-:W-:Y:S01]  /*04a0*/  IMAD.WIDE R22, R6, 0x4, R18 ;  /* 0x0000000406167825 */ /* 0x004fe200078e0212 */
[----:B------:R-:W-:-:S04]  /*04b0*/  IADD3 R18, P0, PT, R18, R5, RZ ;  /* 0x0000000512127210 */ /* 0x000fc80007f1e0ff */
[----:B------:R-:W2:Y:S01]  /*04c0*/  LDG.E R0, desc[UR6][R22.64] ;  /* 0x0000000616007981 */ /* 0x000ea2000c1e1900 */
[----:B---3--:R-:W-:Y:S01]  /*04d0*/  IMAD.WIDE R20, R9, 0x4, R16 ;  /* 0x0000000409147825 */ /* 0x008fe200078e0210 */
[----:B------:R-:W-:-:S05]  /*04e0*/  IADD3.X R19, PT, PT, R19, R4, RZ, P0, !PT ;  /* 0x0000000413137210 */ /* 0x000fca00007fe4ff */
[----:B------:R-:W3:Y:S04]  /*04f0*/  LDG.E R3, desc[UR6][R18.64] ;  /* 0x0000000612037981 */ /* 0x000ee8000c1e1900 */
[----:B------:R-:W3:Y:S01]  /*0500*/  LDG.E R20, desc[UR6][R20.64] ;  /* 0x0000000614147981 */ /* 0x000ee2000c1e1900 */
[----:B----4-:R-:W-:-:S05]  /*0510*/  IMAD.WIDE R26, R9, 0x4, R26 ;  /* 0x00000004091a7825 */ /* 0x010fca00078e021a */
[----:B------:R0:W5:Y:S01]  /*0520*/  LDG.E R16, desc[UR6][R26.64] ;  /* 0x000000061a107981 */ /* 0x000162000c1e1900 */
[----:B------:R-:W-:Y:S01]  /*0530*/  IADD3 R2, PT, PT, R2, 0x4, RZ ;  /* 0x0000000402027810 */ /* 0x000fe20007ffe0ff */
[----:B------:R-:W-:Y:S03]  /*0540*/  BSSY.RECONVERGENT B0, `(.L_x_5) ;  /* 0x000000e000007945 */ /* 0x000fe60003800200 */
[----:B------:R-:W-:Y:S01]  /*0550*/  ISETP.NE.AND P2, PT, R2, RZ, PT ;  /* 0x000000ff0200720c */ /* 0x000fe20003f45270 */
[----:B--2---:R-:W1:Y:S01]  /*0560*/  MUFU.RCP R17, R0 ;  /* 0x0000000000117308 */ /* 0x004e620000001000 */
[----:B---3--:R-:W-:-:S07]  /*0570*/  FMUL R3, R3, R20 ;  /* 0x0000001403037220 */ /* 0x008fce0000400000 */
[----:B------:R-:W2:Y:S01]  /*0580*/  FCHK P0, R3, R0 ;  /* 0x0000000003007302 */ /* 0x000ea20000000000 */
[----:B-1----:R-:W-:-:S04]  /*0590*/  FFMA R24, -R0, R17, 1 ;  /* 0x3f80000000187423 */ /* 0x002fc80000000111 */
[----:B------:R-:W-:-:S04]  /*05a0*/  FFMA R24, R17, R24, R17 ;  /* 0x0000001811187223 */ /* 0x000fc80000000011 */
[----:B------:R-:W-:-:S04]  /*05b0*/  FFMA R17, R3, R24, RZ ;  /* 0x0000001803117223 */ /* 0x000fc800000000ff */
[----:B------:R-:W-:-:S04]  /*05c0*/  FFMA R18, -R0, R17, R3 ;  /* 0x0000001100127223 */ /* 0x000fc80000000103 */
[----:B------:R-:W-:Y:S01]  /*05d0*/  FFMA R17, R24, R18, R17 ;  /* 0x0000001218117223 */ /* 0x000fe20000000011 */
[----:B0-2---:R-:W-:Y:S06]  /*05e0*/  @!P0 BRA `(.L_x_6) ;  /* 0x00000000000c8947 */ /* 0x005fec0003800000 */
[----:B------:R-:W-:-:S07]  /*05f0*/  MOV R18, 0x610 ;  /* 0x0000061000127802 */ /* 0x000fce0000000f00 */
[----:B-----5:R-:W-:Y:S05]  /*0600*/  CALL.REL.NOINC `($__internal_0_$__cuda_sm3x_div_rn_noftz_f32_slowpath) ;  /* 0x0000000800f87944 */ /* 0x020fea0003c00000 */
[----:B------:R-:W-:-:S07]  /*0610*/  MOV R17, R0 ;  /* 0x0000000000117202 */ /* 0x000fce0000000f00 */
.L_x_6:
[----:B------:R-:W-:Y:S05]  /*0620*/  BSYNC.RECONVERGENT B0 ;  /* 0x0000000000007941 */ /* 0x000fea0003800200 */
.L_x_5:
[----:B-----5:R-:W-:-:S05]  /*0630*/  FADD R3, R16, -R17 ;  /* 0x8000001110037221 */ /* 0x020fca0000000000 */
[----:B------:R0:W-:Y:S04]  /*0640*/  STG.E desc[UR6][R26.64], R3 ;  /* 0x000000031a007986 */ /* 0x0001e8000c101906 */
[----:B------:R-:W2:Y:S04]  /*0650*/  LDG.E.64 R20, desc[UR6][R10.64] ;  /* 0x000000060a147981 */ /* 0x000ea8000c1e1b00 */
[----:B------:R-:W3:Y:S04]  /*0660*/  LDG.E.64 R16, desc[UR6][R14.64+-0x8] ;  /* 0xfffff8060e107981 */ /* 0x000ee8000c1e1b00 */
[----:B------:R-:W0:Y:S01]  /*0670*/  LDG.E.64 R18, desc[UR6][R12.64] ;  /* 0x000000060c127981 */ /* 0x000e22000c1e1b00 */
[----:B--2---:R-:W-:Y:S01]  /*0680*/  IMAD.WIDE R24, R6, 0x4, R20 ;  /* 0x0000000406187825 */ /* 0x004fe200078e0214 */
[----:B------:R-:W-:-:S04]  /*0690*/  IADD3 R20, P0, PT, R20, R5, RZ ;  /* 0x0000000514147210 */ /* 0x000fc80007f1e0ff */
[----:B------:R-:W2:Y:S01]  /*06a0*/  LDG.E R0, desc[UR6][R24.64] ;  /* 0x0000000618007981 */ /* 0x000ea2000c1e1900 */
[----:B---3--:R-:W-:Y:S01]  /*06b0*/  IMAD.WIDE R22, R9, 0x4, R16 ;  /* 0x0000000409167825 */ /* 0x008fe200078e0210 */
[----:B------:R-:W-:-:S05]  /*06c0*/  IADD3.X R21, PT, PT, R21, R4, RZ, P0, !PT ;  /* 0x0000000415157210 */ /* 0x000fca00007fe4ff */
[----:B------:R-:W3:Y:S04]  /*06d0*/  LDG.E R20, desc[UR6][R20.64+0x4] ;  /* 0x0000040614147981 */ /* 0x000ee8000c1e1900 */
[----:B------:R-:W3:Y:S01]  /*06e0*/  LDG.E R23, desc[UR6][R22.64] ;  /* 0x0000000616177981 */ /* 0x000ee2000c1e1900 */
[----:B0-----:R-:W-:-:S05]  /*06f0*/  IMAD.WIDE R26, R9, 0x4, R18 ;  /* 0x00000004091a7825 */ /* 0x001fca00078e0212 */
[----:B------:R0:W5:Y:S01]  /*0700*/  LDG.E R16, desc[UR6][R26.64] ;  /* 0x000000061a107981 */ /* 0x000162000c1e1900 */
[----:B------:R-:W-:Y:S01]  /*0710*/  BSSY.RECONVERGENT B0, `(.L_x_7) ;  /* 0x000000d000007945 */ /* 0x000fe20003800200 */
        /* <DEDUP_REMOVED lines=12> */
.L_x_8:
[----:B------:R-:W-:Y:S05]  /*07e0*/  BSYNC.RECONVERGENT B0 ;  /* 0x0000000000007941 */ /* 0x000fea0003800200 */
.L_x_7:
        /* <DEDUP_REMOVED lines=8> */
[----:B---3--:R-:W-:-:S04]  /*0870*/  IMAD.WIDE R22, R9, 0x4, R16 ;  /* 0x0000000409167825 */ /* 0x008fc800078e0210 */
[----:B------:R-:W-:Y:S02]  /*0880*/  IMAD.X R21, R21, 0x1, R4, P0 ;  /* 0x0000000115157824 */ /* 0x000fe400000e0604 */
        /* <DEDUP_REMOVED lines=17> */
.L_x_10:
[----:B------:R-:W-:Y:S05]  /*09a0*/  BSYNC.RECONVERGENT B0 ;  /* 0x0000000000007941 */ /* 0x000fea0003800200 */
.L_x_9:
[----:B-----5:R-:W-:-:S05]  /*09b0*/  FADD R3, R16, -R17 ;  /* 0x8000001110037221 */ /* 0x020fca0000000000 */
[----:B------:R0:W-:Y:S04]  /*09c0*/  STG.E desc[UR6][R26.64], R3 ;  /* 0x000000031a007986 */ /* 0x0001e8000c101906 */
[----:B------:R-:W2:Y:S04]  /*09d0*/  LDG.E.64 R20, desc[UR6][R10.64] ;  /* 0x000000060a147981 */ /* 0x000ea8000c1e1b00 */
[----:B------:R-:W3:Y:S04]  /*09e0*/  LDG.E.64 R16, desc[UR6][R14.64+0x8] ;  /* 0x000008060e107981 */ /* 0x000ee8000c1e1b00 */
[----:B------:R-:W4:Y:S01]  /*09f0*/  LDG.E.64 R18, desc[UR6][R12.64] ;  /* 0x000000060c127981 */ /* 0x000f22000c1e1b00 */
[----:B--2---:R-:W-:Y:S01]  /*0a00*/  IMAD.WIDE R28, R6, 0x4, R20 ;  /* 0x00000004061c7825 */ /* 0x004fe200078e0214 */
[----:B------:R-:W-:-:S04]  /*0a10*/  IADD3 R22, P0, PT, R20, R5, RZ ;  /* 0x0000000514167210 */ /* 0x000fc80007f1e0ff */
[----:B------:R-:W2:Y:S01]  /*0a20*/  LDG.E R0, desc[UR6][R28.64] ;  /* 0x000000061c007981 */ /* 0x000ea2000c1e1900 */
[----:B---3--:R-:W-:Y:S01]  /*0a30*/  IMAD.WIDE R24, R9, 0x4, R16 ;  /* 0x0000000409187825 */ /* 0x008fe200078e0210 */
[----:B------:R-:W-:-:S05]  /*0a40*/  IADD3.X R23, PT, PT, R21, R4, RZ, P0, !PT ;  /* 0x0000000415177210 */ /* 0x000fca00007fe4ff */
[----:B------:R-:W0:Y:S04]  /*0a50*/  LDG.E R22, desc[UR6][R22.64+0xc] ;  /* 0x00000c0616167981 */ /* 0x000e28000c1e1900 */
[----:B------:R-:W0:Y:S01]  /*0a60*/  LDG.E R25, desc[UR6][R24.64] ;  /* 0x0000000618197981 */ /* 0x000e22000c1e1900 */
[----:B----4-:R-:W-:-:S05]  /*0a70*/  IMAD.WIDE R16, R9, 0x4, R18 ;  /* 0x0000000409107825 */ /* 0x010fca00078e0212 */
[----:B------:R1:W5:Y:S01]  /*0a80*/  LDG.E R21, desc[UR6][R16.64] ;  /* 0x0000000610157981 */ /* 0x000362000c1e1900 */
[----:B------:R-:W-:Y:S01]  /*0a90*/  BSSY.RECONVERGENT B0, `(.L_x_11) ;  /* 0x000000d000007945 */ /* 0x000fe20003800200 */
[----:B--2---:R-:W2:Y:S01]  /*0aa0*/  MUFU.RCP R19, R0 ;  /* 0x0000000000137308 */ /* 0x004ea20000001000 */
[----:B0-----:R-:W-:-:S07]  /*0ab0*/  FMUL R3, R22, R25 ;  /* 0x0000001916037220 */ /* 0x001fce0000400000 */
[----:B------:R-:W0:Y:S01]  /*0ac0*/  FCHK P0, R3, R0 ;  /* 0x0000000003007302 */ /* 0x000e220000000000 */
[----:B--2---:R-:W-:-:S04]  /*0ad0*/  FFMA R18, -R0, R19, 1 ;  /* 0x3f80000000127423 */ /* 0x004fc80000000113 */
[----:B------:R-:W-:-:S04]  /*0ae0*/  FFMA R18, R19, R18, R19 ;  /* 0x0000001213127223 */ /* 0x000fc80000000013 */
[----:B------:R-:W-:-:S04]  /*0af0*/  FFMA R19, R3, R18, RZ ;  /* 0x0000001203137223 */ /* 0x000fc800000000ff */
[----:B------:R-:W-:-:S04]  /*0b00*/  FFMA R20, -R0, R19, R3 ;  /* 0x0000001300147223 */ /* 0x000fc80000000103 */
[----:B------:R-:W-:Y:S01]  /*0b10*/  FFMA R18, R18, R20, R19 ;  /* 0x0000001412127223 */ /* 0x000fe20000000013 */
[----:B01----:R-:W-:Y:S06]  /*0b20*/  @!P0 BRA `(.L_x_12) ;  /* 0x00000000000c8947 */ /* 0x003fec0003800000 */
[----:B------:R-:W-:-:S07]  /*0b30*/  MOV R18, 0xb50 ;  /* 0x00000b5000127802 */ /* 0x000fce0000000f00 */
[----:B-----5:R-:W-:Y:S05]  /*0b40*/  CALL.REL.NOINC `($__internal_0_$__cuda_sm3x_div_rn_noftz_f32_slowpath) ;  /* 0x0000000400a87944 */ /* 0x020fea0003c00000 */
[----:B------:R-:W-:-:S07]  /*0b50*/  MOV R18, R0 ;  /* 0x0000000000127202 */ /* 0x000fce0000000f00 */
.L_x_12:
[----:B------:R-:W-:Y:S05]  /*0b60*/  BSYNC.RECONVERGENT B0 ;  /* 0x0000000000007941 */ /* 0x000fea0003800200 */
.L_x_11:
[----:B-----5:R-:W-:Y:S01]  /*0b70*/  FADD R21, R21, -R18 ;  /* 0x8000001215157221 */ /* 0x020fe20000000000 */
[----:B------:R-:W-:Y:S02]  /*0b80*/  IADD3 R5, P0, PT, R5, 0x10, RZ ;  /* 0x0000001005057810 */ /* 0x000fe40007f1e0ff */
[----:B------:R-:W-:Y:S02]  /*0b90*/  IADD3 R14, P1, PT, R14, 0x20, RZ ;  /* 0x000000200e0e7810 */ /* 0x000fe40007f3e0ff */
[----:B------:R1:W-:Y:S01]  /*0ba0*/  STG.E desc[UR6][R16.64], R21 ;  /* 0x0000001510007986 */ /* 0x0003e2000c101906 */
[----:B------:R-:W-:Y:S02]  /*0bb0*/  IADD3.X R4, PT, PT, RZ, R4, RZ, P0, !PT ;  /* 0x00000004ff047210 */ /* 0x000fe400007fe4ff */
[----:B------:R-:W-:Y:S01]  /*0bc0*/  IADD3.X R15, PT, PT, RZ, R15, RZ, P1, !PT ;  /* 0x0000000fff0f7210 */ /* 0x000fe20000ffe4ff */
[----:B------:R-:W-:Y:S07]  /*0bd0*/  @P2 BRA `(.L_x_13) ;  /* 0xfffffff800242947 */ /* 0x000fee000383ffff */
.L_x_4:
[----:B------:R-:W-:-:S13]  /*0be0*/  ISETP.NE.AND P0, PT, R8, RZ, PT ;  /* 0x000000ff0800720c */ /* 0x000fda0003f05270 */
[----:B------:R-:W-:Y:S05]  /*0bf0*/  @!P0 EXIT ;  /* 0x000000000000894d */ /* 0x000fea0003800000 */
[----:B------:R-:W-:-:S13]  /*0c00*/  ISETP.NE.AND P0, PT, R8, 0x1, PT ;  /* 0x000000010800780c */ /* 0x000fda0003f05270 */
[----:B------:R-:W-:Y:S05]  /*0c10*/  @!P0 BRA `(.L_x_14) ;  /* 0x0000000000ec8947 */ /* 0x000fea0003800000 */
[----:B0-----:R-:W0:Y:S01]  /*0c20*/  LDC.64 R4, c[0x0][0x390] ;  /* 0x0000e400ff047b82 */ /* 0x001e220000000a00 */
[----:B------:R-:W2:Y:S04]  /*0c30*/  LDG.E.64 R2, desc[UR6][R10.64] ;  /* 0x000000060a027981 */ /* 0x000ea8000c1e1b00 */
[----:B------:R-:W3:Y:S03]  /*0c40*/  LDG.E.64 R14, desc[UR6][R12.64] ;  /* 0x000000060c0e7981 */ /* 0x000ee6000c1e1b00 */
[----:B-1----:R-:W2:Y:S01]  /*0c50*/  LDC R21, c[0x0][0x39c] ;  /* 0x0000e700ff157b82 */ /* 0x002ea20000000800 */
[----:B0-----:R-:W-:-:S05]  /*0c60*/  IMAD.WIDE.U32 R4, R7, 0x8, R4 ;  /* 0x0000000807047825 */ /* 0x001fca00078e0004 */
[----:B------:R-:W4:Y:S01]  /*0c70*/  LDG.E.64 R18, desc[UR6][R4.64] ;  /* 0x0000000604127981 */ /* 0x000f22000c1e1b00 */
[----:B--2---:R-:W-:-:S05]  /*0c80*/  IMAD.WIDE R20, R21, 0x4, R2 ;  /* 0x0000000415147825 */ /* 0x004fca00078e0202 */
[----:B------:R-:W2:Y:S01]  /*0c90*/  LDG.E R0, desc[UR6][R20.64] ;  /* 0x0000000614007981 */ /* 0x000ea2000c1e1900 */
[----:B------:R-:W-:-:S05]  /*0ca0*/  IMAD.WIDE.U32 R16, R7, 0x4, R2 ;  /* 0x0000000407107825 */ /* 0x000fca00078e0002 */
[----:B------:R-:W2:Y:S01]  /*0cb0*/  LDG.E R3, desc[UR6][R16.64] ;  /* 0x0000000610037981 */ /* 0x000ea2000c1e1900 */
[----:B----4-:R-:W-:-:S06]  /*0cc0*/  IMAD.WIDE R18, R9, 0x4, R18 ;  /* 0x0000000409127825 */ /* 0x010fcc00078e0212 */
[----:B------:R-:W4:Y:S01]  /*0cd0*/  LDG.E R18, desc[UR6][R18.64] ;  /* 0x0000000612127981 */ /* 0x000f22000c1e1900 */
[----:B---3--:R-:W-:-:S05]  /*0ce0*/  IMAD.WIDE R14, R9, 0x4, R14 ;  /* 0x00000004090e7825 */ /* 0x008fca00078e020e */
[----:B------:R0:W5:Y:S01]  /*0cf0*/  LDG.E R2, desc[UR6][R14.64] ;  /* 0x000000060e027981 */ /* 0x000162000c1e1900 */
[----:B------:R-:W-:Y:S01]  /*0d00*/  BSSY.RECONVERGENT B0, `(.L_x_15) ;  /* 0x000000d000007945 */ /* 0x000fe20003800200 */
[----:B--2---:R-:W1:Y:S02]  /*0d10*/  MUFU.RCP R23, R0 ;  /* 0x0000000000177308 */ /* 0x004e640000001000 */
[----:B-1----:R-:W-:Y:S01]  /*0d20*/  FFMA R6, -R0, R23, 1 ;  /* 0x3f80000000067423 */ /* 0x002fe20000000117 */
[----:B----4-:R-:W-:-:S05]  /*0d30*/  FMUL R3, R3, R18 ;  /* 0x0000001203037220 */ /* 0x010fca0000400000 */
[----:B------:R-:W1:Y:S01]  /*0d40*/  FCHK P0, R3, R0 ;  /* 0x0000000003007302 */ /* 0x000e620000000000 */
        /* <DEDUP_REMOVED lines=8> */
.L_x_16:
[----:B------:R-:W-:Y:S05]  /*0dd0*/  BSYNC.RECONVERGENT B0 ;  /* 0x0000000000007941 */ /* 0x000fea0003800200 */
.L_x_15:
[----:B-----5:R-:W-:Y:S02]  /*0de0*/  FADD R23, R2, -R21 ;  /* 0x8000001502177221 */ /* 0x020fe40000000000 */
[----:B------:R-:W0:Y:S03]  /*0df0*/  LDC R21, c[0x0][0x39c] ;  /* 0x0000e700ff157b82 */ /* 0x000e260000000800 */
[----:B------:R1:W-:Y:S04]  /*0e00*/  STG.E desc[UR6][R14.64], R23 ;  /* 0x000000170e007986 */ /* 0x0003e8000c101906 */
[----:B------:R-:W0:Y:S04]  /*0e10*/  LDG.E.64 R16, desc[UR6][R10.64] ;  /* 0x000000060a107981 */ /* 0x000e28000c1e1b00 */
[----:B------:R-:W2:Y:S04]  /*0e20*/  LDG.E.64 R4, desc[UR6][R4.64+0x8] ;  /* 0x0000080604047981 */ /* 0x000ea8000c1e1b00 */
[----:B------:R-:W1:Y:S01]  /*0e30*/  LDG.E.64 R2, desc[UR6][R12.64] ;  /* 0x000000060c027981 */ /* 0x000e62000c1e1b00 */
[----:B0-----:R-:W-:-:S05]  /*0e40*/  IMAD.WIDE R20, R21, 0x4, R16 ;  /* 0x0000000415147825 */ /* 0x001fca00078e0210 */
[----:B------:R-:W3:Y:S01]  /*0e50*/  LDG.E R0, desc[UR6][R20.64] ;  /* 0x0000000614007981 */ /* 0x000ee2000c1e1900 */
[----:B--2---:R-:W-:-:S04]  /*0e60*/  IMAD.WIDE R18, R9, 0x4, R4 ;  /* 0x0000000409127825 */ /* 0x004fc800078e0204 */
[----:B------:R-:W-:Y:S02]  /*0e70*/  IMAD.WIDE.U32 R16, R7, 0x4, R16 ;  /* 0x0000000407107825 */ /* 0x000fe400078e0010 */
[----:B------:R-:W2:Y:S04]  /*0e80*/  LDG.E R19, desc[UR6][R18.64] ;  /* 0x0000000612137981 */ /* 0x000ea8000c1e1900 */
[----:B------:R-:W2:Y:S01]  /*0e90*/  LDG.E R16, desc[UR6][R16.64+0x4] ;  /* 0x0000040610107981 */ /* 0x000ea2000c1e1900 */
[----:B-1----:R-:W-:-:S05]  /*0ea0*/  IMAD.WIDE R14, R9, 0x4, R2 ;  /* 0x00000004090e7825 */ /* 0x002fca00078e0202 */
[----:B------:R0:W5:Y:S01]  /*0eb0*/  LDG.E R2, desc[UR6][R14.64] ;  /* 0x000000060e027981 */ /* 0x000162000c1e1900 */
[----:B------:R-:W-:Y:S01]  /*0ec0*/  BSSY.RECONVERGENT B0, `(.L_x_17) ;  /* 0x000000d000007945 */ /* 0x000fe20003800200 */
[----:B---3--:R-:W1:Y:S01]  /*0ed0*/  MUFU.RCP R5, R0 ;  /* 0x0000000000057308 */ /* 0x008e620000001000 */
[----:B--2---:R-:W-:-:S07]  /*0ee0*/  FMUL R3, R16, R19 ;  /* 0x0000001310037220 */ /* 0x004fce0000400000 */
        /* <DEDUP_REMOVED lines=10> */
.L_x_18:
[----:B------:R-:W-:Y:S05]  /*0f90*/  BSYNC.RECONVERGENT B0 ;  /* 0x0000000000007941 */ /* 0x000fea0003800200 */
.L_x_17:
[----:B-----5:R-:W-:Y:S01]  /*0fa0*/  FADD R5, R2, -R5 ;  /* 0x8000000502057221 */ /* 0x020fe20000000000 */
[----:B------:R-:W-:-:S04]  /*0fb0*/  IADD3 R7, PT, PT, R7, 0x2, RZ ;  /* 0x0000000207077810 */ /* 0x000fc80007ffe0ff */
[----:B------:R2:W-:Y:S03]  /*0fc0*/  STG.E desc[UR6][R14.64], R5 ;  /* 0x000000050e007986 */ /* 0x0005e6000c101906 */
.L_x_14:
[----:B------:R-:W3:Y:S02]  /*0fd0*/  LDC R19, c[0x0][0x39c] ;  /* 0x0000e700ff137b82 */ /* 0x000ee40000000800 */
[----:B---3--:R-:W-:-:S04]  /*0fe0*/  LOP3.LUT R0, R19, 0x1, RZ, 0xc0, !PT ;  /* 0x0000000113007812 */ /* 0x008fc800078ec0ff */
[----:B------:R-:W-:-:S13]  /*0ff0*/  ISETP.NE.U32.AND P0, PT, R0, 0x1, PT ;  /* 0x000000010000780c */ /* 0x000fda0003f05070 */
[----:B------:R-:W-:Y:S05]  /*1000*/  @P0 EXIT ;  /* 0x000000000000094d */ /* 0x000fea0003800000 */
[----:B--2---:R-:W2:Y:S01]  /*1010*/  LDC.64 R14, c[0x0][0x390] ;  /* 0x0000e400ff0e7b82 */ /* 0x004ea20000000a00 */
[----:B------:R-:W3:Y:S04]  /*1020*/  LDG.E.64 R10, desc[UR6][R10.64] ;  /* 0x000000060a0a7981 */ /* 0x000ee8000c1e1b00 */
[----:B0-----:R-:W4:Y:S01]  /*1030*/  LDG.E.64 R4, desc[UR6][R12.64] ;  /* 0x000000060c047981 */ /* 0x001f22000c1e1b00 */
[----:B--2---:R-:W-:-:S06]  /*1040*/  IMAD.WIDE.U32 R14, R7, 0x8, R14 ;  /* 0x00000008070e7825 */ /* 0x004fcc00078e000e */
[----:B------:R-:W1:Y:S01]  /*1050*/  LDG.E.64 R14, desc[UR6][R14.64] ;  /* 0x000000060e0e7981 */ /* 0x000e62000c1e1b00 */
[----:B---3--:R-:W-:-:S05]  /*1060*/  IMAD.WIDE R18, R19, 0x4, R10 ;  /* 0x0000000413127825 */ /* 0x008fca00078e020a */
[----:B------:R-:W2:Y:S01]  /*1070*/  LDG.E R0, desc[UR6][R18.64] ;  /* 0x0000000612007981 */ /* 0x000ea2000c1e1900 */
[----:B------:R-:W-:-:S05]  /*1080*/  IMAD.WIDE.U32 R6, R7, 0x4, R10 ;  /* 0x0000000407067825 */ /* 0x000fca00078e000a */
[----:B------:R-:W3:Y:S01]  /*1090*/  LDG.E R3, desc[UR6][R6.64] ;  /* 0x0000000606037981 */ /* 0x000ee2000c1e1900 */
[----:B-1----:R-:W-:-:S06]  /*10a0*/  IMAD.WIDE R16, R9, 0x4, R14 ;  /* 0x0000000409107825 */ /* 0x002fcc00078e020e */
[----:B------:R-:W3:Y:S01]  /*10b0*/  LDG.E R16, desc[UR6][R16.64] ;  /* 0x0000000610107981 */ /* 0x000ee2000c1e1900 */
[----:B----4-:R-:W-:-:S05]  /*10c0*/  IMAD.WIDE R4, R9, 0x4, R4 ;  /* 0x0000000409047825 */ /* 0x010fca00078e0204 */
[----:B------:R0:W5:Y:S01]  /*10d0*/  LDG.E R2, desc[UR6][R4.64] ;  /* 0x0000000604027981 */ /* 0x000162000c1e1900 */
[----:B------:R-:W-:Y:S01]  /*10e0*/  BSSY.RECONVERGENT B0, `(.L_x_19) ;  /* 0x000000d000007945 */ /* 0x000fe20003800200 */
[----:B--2---:R-:W1:Y:S02]  /*10f0*/  MUFU.RCP R9, R0 ;  /* 0x0000000000097308 */ /* 0x004e640000001000 */
[----:B-1----:R-:W-:-:S04]  /*1100*/  FFMA R8, -R0, R9, 1 ;  /* 0x3f80000000087423 */ /* 0x002fc80000000109 */
[----:B------:R-:W-:Y:S01]  /*1110*/  FFMA R8, R9, R8, R9 ;  /* 0x0000000809087223 */ /* 0x000fe20000000009 */
[----:B---3--:R-:W-:-:S04]  /*1120*/  FMUL R3, R3, R16 ;  /* 0x0000001003037220 */ /* 0x008fc80000400000 */
[----:B------:R-:W1:Y:S01]  /*1130*/  FCHK P0, R3, R0 ;  /* 0x0000000003007302 */ /* 0x000e620000000000 */
[----:B------:R-:W-:-:S04]  /*1140*/  FFMA R9, R3, R8, RZ ;  /* 0x0000000803097223 */ /* 0x000fc800000000ff */
[----:B------:R-:W-:-:S04]  /*1150*/  FFMA R10, -R0, R9, R3 ;  /* 0x00000009000a7223 */ /* 0x000fc80000000103 */
[----:B------:R-:W-:Y:S01]  /*1160*/  FFMA R9, R8, R10, R9 ;  /* 0x0000000a08097223 */ /* 0x000fe20000000009 */
[----:B01----:R-:W-:Y:S06]  /*1170*/  @!P0 BRA `(.L_x_20) ;  /* 0x00000000000c8947 */ /* 0x003fec0003800000 */
[----:B------:R-:W-:-:S07]  /*1180*/  MOV R18, 0x11a0 ;  /* 0x000011a000127802 */ /* 0x000fce0000000f00 */
[----:B-----5:R-:W-:Y:S05]  /*1190*/  CALL.REL.NOINC `($__internal_0_$__cuda_sm3x_div_rn_noftz_f32_slowpath) ;  /* 0x0000000000147944 */ /* 0x020fea0003c00000 */
[----:B------:R-:W-:-:S07]  /*11a0*/  IMAD.MOV.U32 R9, RZ, RZ, R0 ;  /* 0x000000ffff097224 */ /* 0x000fce00078e0000 */
.L_x_20:
[----:B------:R-:W-:Y:S05]  /*11b0*/  BSYNC.RECONVERGENT B0 ;  /* 0x0000000000007941 */ /* 0x000fea0003800200 */
.L_x_19:
[----:B-----5:R-:W-:-:S05]  /*11c0*/  FADD R9, R2, -R9 ;  /* 0x8000000902097221 */ /* 0x020fca0000000000 */
[----:B------:R-:W-:Y:S01]  /*11d0*/  STG.E desc[UR6][R4.64], R9 ;  /* 0x0000000904007986 */ /* 0x000fe2000c101906 */
[----:B------:R-:W-:Y:S05]  /*11e0*/  EXIT ;  /* 0x000000000000794d */ /* 0x000fea0003800000 */
        .weak           $__internal_0_$__cuda_sm3x_div_rn_noftz_f32_slowpath
        .type           $__internal_0_$__cuda_sm3x_div_rn_noftz_f32_slowpath,@function
        .size           $__internal_0_$__cuda_sm3x_div_rn_noftz_f32_slowpath,(.L_x_39 - $__internal_0_$__cuda_sm3x_div_rn_noftz_f32_slowpath)
$__internal_0_$__cuda_sm3x_div_rn_noftz_f32_slowpath:
[----:B------:R-:W-:Y:S01]  /*11f0*/  SHF.R.U32.HI R19, RZ, 0x17, R0 ;  /* 0x00000017ff137819 */ /* 0x000fe20000011600 */
[----:B------:R-:W-:Y:S01]  /*1200*/  BSSY.RECONVERGENT B1, `(.L_x_21) ;  /* 0x0000063000017945 */ /* 0x000fe20003800200 */
[----:B------:R-:W-:Y:S02]  /*1210*/  SHF.R.U32.HI R22, RZ, 0x17, R3 ;  /* 0x00000017ff167819 */ /* 0x000fe40000011603 */
[----:B------:R-:W-:Y:S02]  /*1220*/  LOP3.LUT R19, R19, 0xff, RZ, 0xc0, !PT ;  /* 0x000000ff13137812 */ /* 0x000fe400078ec0ff */
[----:B------:R-:W-:Y:S02]  /*1230*/  LOP3.LUT R22, R22, 0xff, RZ, 0xc0, !PT ;  /* 0x000000ff16167812 */ /* 0x000fe400078ec0ff */
[----:B------:R-:W-:Y:S02]  /*1240*/  IADD3 R23, PT, PT, R19, -0x1, RZ ;  /* 0xffffffff13177810 */ /* 0x000fe40007ffe0ff */
[----:B------:R-:W-:-:S02]  /*1250*/  IADD3 R20, PT, PT, R22, -0x1, RZ ;  /* 0xffffffff16147810 */ /* 0x000fc40007ffe0ff */
[----:B------:R-:W-:-:S04]  /*1260*/  ISETP.GT.U32.AND P0, PT, R23, 0xfd, PT ;  /* 0x000000fd1700780c */ /* 0x000fc80003f04070 */
[----:B------:R-:W-:-:S13]  /*1270*/  ISETP.GT.U32.OR P0, PT, R20, 0xfd, P0 ;  /* 0x000000fd1400780c */ /* 0x000fda0000704470 */
[----:B------:R-:W-:Y:S01]  /*1280*/  @!P0 MOV R20, RZ ;  /* 0x000000ff00148202 */ /* 0x000fe20000000f00 */
[----:B------:R-:W-:Y:S06]  /*1290*/  @!P0 BRA `(.L_x_22) ;  /* 0x0000000000608947 */ /* 0x000fec0003800000 */
[----:B------:R-:W-:Y:S02]  /*12a0*/  FSETP.GTU.FTZ.AND P0, PT, |R3|, +INF , PT ;  /* 0x7f8000000300780b */ /* 0x000fe40003f1c200 */
[----:B------:R-:W-:-:S04]  /*12b0*/  FSETP.GTU.FTZ.AND P1, PT, |R0|, +INF , PT ;  /* 0x7f8000000000780b */ /* 0x000fc80003f3c200 */
[----:B------:R-:W-:-:S13]  /*12c0*/  PLOP3.LUT P0, PT, P0, P1, PT, 0xf8, 0x8f ;  /* 0x00000000008f781c */ /* 0x000fda0000703f70 */
[----:B------:R-:W-:Y:S05]  /*12d0*/  @P0 BRA `(.L_x_23) ;  /* 0x0000000400500947 */ /* 0x000fea0003800000 */
[----:B------:R-:W-:-:S13]  /*12e0*/  LOP3.LUT P0, RZ, R0, 0x7fffffff, R3, 0xc8, !PT ;  /* 0x7fffffff00ff7812 */ /* 0x000fda000780c803 */
[----:B------:R-:W-:Y:S05]  /*12f0*/  @!P0 BRA `(.L_x_24) ;  /* 0x0000000400408947 */ /* 0x000fea0003800000 */
[C---:B------:R-:W-:Y:S02]  /*1300*/  FSETP.NEU.FTZ.AND P3, PT, |R3|.reuse, +INF , PT ;  /* 0x7f8000000300780b */ /* 0x040fe40003f7d200 */
[----:B------:R-:W-:Y:S02]  /*1310*/  FSETP.NEU.FTZ.AND P1, PT, |R0|, +INF , PT ;  /* 0x7f8000000000780b */ /* 0x000fe40003f3d200 */
[----:B------:R-:W-:-:S11]  /*1320*/  FSETP.NEU.FTZ.AND P0, PT, |R3|, +INF , PT ;  /* 0x7f8000000300780b */ /* 0x000fd60003f1d200 */
[----:B------:R-:W-:Y:S05]  /*1330*/  @!P1 BRA !P3, `(.L_x_24) ;  /* 0x0000000400309947 */ /* 0x000fea0005800000 */
[----:B------:R-:W-:-:S04]  /*1340*/  LOP3.LUT P3, RZ, R3, 0x7fffffff, RZ, 0xc0, !PT ;  /* 0x7fffffff03ff7812 */ /* 0x000fc8000786c0ff */
[----:B------:R-:W-:-:S13]  /*1350*/  PLOP3.LUT P1, PT, P1, P3, PT, 0x2f, 0xf2 ;  /* 0x0000000000f2781c */ /* 0x000fda0000f26577 */
[----:B------:R-:W-:Y:S05]  /*1360*/  @P1 BRA `(.L_x_25) ;  /* 0x00000004001c1947 */ /* 0x000fea0003800000 */
[----:B------:R-:W-:-:S04]  /*1370*/  LOP3.LUT P1, RZ, R0, 0x7fffffff, RZ, 0xc0, !PT ;  /* 0x7fffffff00ff7812 */ /* 0x000fc8000782c0ff */
[----:B------:R-:W-:-:S13]  /*1380*/  PLOP3.LUT P0, PT, P0, P1, PT, 0x2f, 0xf2 ;  /* 0x0000000000f2781c */ /* 0x000fda0000702577 */
[----:B------:R-:W-:Y:S05]  /*1390*/  @P0 BRA `(.L_x_26) ;  /* 0x0000000400040947 */ /* 0x000fea0003800000 */
[----:B------:R-:W-:Y:S02]  /*13a0*/  IADD3 R20, PT, PT, R22, -0x1, RZ ;  /* 0xffffffff16147810 */ /* 0x000fe40007ffe0ff */
[----:B------:R-:W-:Y:S02]  /*13b0*/  ISETP.GE.AND P1, PT, R23, RZ, PT ;  /* 0x000000ff1700720c */ /* 0x000fe40003f26270 */
[----:B------:R-:W-:-:S11]  /*13c0*/  ISETP.GE.AND P0, PT, R20, RZ, PT ;  /* 0x000000ff1400720c */ /* 0x000fd60003f06270 */
[----:B------:R-:W-:Y:S02]  /*13d0*/  @!P1 FFMA R0, R0, 1.84467440737095516160e+19, RZ ;  /* 0x5f80000000009823 */ /* 0x000fe400000000ff */
[----:B------:R-:W-:Y:S01]  /*13e0*/  @P0 MOV R20, RZ ;  /* 0x000000ff00140202 */ /* 0x000fe20000000f00 */
[----:B------:R-:W-:Y:S01]  /*13f0*/  @!P0 FFMA R3, R3, 1.84467440737095516160e+19, RZ ;  /* 0x5f80000003038823 */ /* 0x000fe200000000ff */
[----:B------:R-:W-:-:S04]  /*1400*/  @!P0 MOV R20, 0xffffffc0 ;  /* 0xffffffc000148802 */ /* 0x000fc80000000f00 */
[----:B------:R-:W-:-:S07]  /*1410*/  @!P1 IADD3 R20, PT, PT, R20, 0x40, RZ ;  /* 0x0000004014149810 */ /* 0x000fce0007ffe0ff */
.L_x_22:
[----:B------:R-:W-:Y:S01]  /*1420*/  LEA R23, R19, 0xc0800000, 0x17 ;  /* 0xc080000013177811 */ /* 0x000fe200078eb8ff */
[----:B------:R-:W-:Y:S01]  /*1430*/  VIADD R22, R22, 0xffffff81 ;  /* 0xffffff8116167836 */ /* 0x000fe20000000000 */
[----:B------:R-:W-:Y:S02]  /*1440*/  BSSY.RECONVERGENT B2, `(.L_x_27) ;  /* 0x0000035000027945 */ /* 0x000fe40003800200 */
[----:B------:R-:W-:Y:S01]  /*1450*/  IADD3 R28, PT, PT, -R23, R0, RZ ;  /* 0x00000000171c7210 */ /* 0x000fe20007ffe1ff */
[C---:B------:R-:W-:Y:S01]  /*1460*/  IMAD R0, R22.reuse, -0x800000, R3 ;  /* 0xff80000016007824 */ /* 0x040fe200078e0203 */
[----:B------:R-:W-:Y:S02]  /*1470*/  IADD3 R19, PT, PT, R22, 0x7f, -R19 ;  /* 0x0000007f16137810 */ /* 0x000fe40007ffe813 */
[----:B------:R-:W0:Y:S01]  /*1480*/  MUFU.RCP R24, R28 ;  /* 0x0000001c00187308 */ /* 0x000e220000001000 */
[----:B------:R-:W-:Y:S01]  /*1490*/  FADD.FTZ R23, -R28, -RZ ;  /* 0x800000ff1c177221 */ /* 0x000fe20000010100 */
[----:B------:R-:W-:-:S03]  /*14a0*/  IADD3 R19, PT, PT, R19, R20, RZ ;  /* 0x0000001413137210 */ /* 0x000fc60007ffe0ff */
[----:B0-----:R-:W-:-:S04]  /*14b0*/  FFMA R25, R24, R23, 1 ;  /* 0x3f80000018197423 */ /* 0x001fc80000000017 */
[----:B------:R-:W-:-:S04]  /*14c0*/  FFMA R25, R24, R25, R24 ;  /* 0x0000001918197223 */ /* 0x000fc80000000018 */
[----:B------:R-:W-:-:S04]  /*14d0*/  FFMA R24, R0, R25, RZ ;  /* 0x0000001900187223 */ /* 0x000fc800000000ff */
[----:B------:R-:W-:-:S04]  /*14e0*/  FFMA R3, R23, R24, R0 ;  /* 0x0000001817037223 */ /* 0x000fc80000000000 */
[----:B------:R-:W-:-:S04]  /*14f0*/  FFMA R24, R25, R3, R24 ;  /* 0x0000000319187223 */ /* 0x000fc80000000018 */
[----:B------:R-:W-:-:S04]  /*1500*/  FFMA R23, R23, R24, R0 ;  /* 0x0000001817177223 */ /* 0x000fc80000000000 */
[----:B------:R-:W-:-:S05]  /*1510*/  FFMA R0, R25, R23, R24 ;  /* 0x0000001719007223 */ /* 0x000fca0000000018 */
[----:B------:R-:W-:-:S04]  /*1520*/  SHF.R.U32.HI R3, RZ, 0x17, R0 ;  /* 0x00000017ff037819 */ /* 0x000fc80000011600 */
[----:B------:R-:W-:-:S04]  /*1530*/  LOP3.LUT R20, R3, 0xff, RZ, 0xc0, !PT ;  /* 0x000000ff03147812 */ /* 0x000fc800078ec0ff */
[----:B------:R-:W-:-:S04]  /*1540*/  IADD3 R3, PT, PT, R20, R19, RZ ;  /* 0x0000001314037210 */ /* 0x000fc80007ffe0ff */
[----:B------:R-:W-:-:S04]  /*1550*/  IADD3 R20, PT, PT, R3, -0x1, RZ ;  /* 0xffffffff03147810 */ /* 0x000fc80007ffe0ff */
[----:B------:R-:W-:-:S13]  /*1560*/  ISETP.GE.U32.AND P0, PT, R20, 0xfe, PT ;  /* 0x000000fe1400780c */ /* 0x000fda0003f06070 */
[----:B------:R-:W-:Y:S05]  /*1570*/  @!P0 BRA `(.L_x_28) ;  /* 0x0000000000808947 */ /* 0x000fea0003800000 */
[----:B------:R-:W-:-:S13]  /*1580*/  ISETP.GT.AND P0, PT, R3, 0xfe, PT ;  /* 0x000000fe0300780c */ /* 0x000fda0003f04270 */
[----:B------:R-:W-:Y:S05]  /*1590*/  @P0 BRA `(.L_x_29) ;  /* 0x00000000006c0947 */ /* 0x000fea0003800000 */
[----:B------:R-:W-:-:S13]  /*15a0*/  ISETP.GE.AND P0, PT, R3, 0x1, PT ;  /* 0x000000010300780c */ /* 0x000fda0003f06270 */
[----:B------:R-:W-:Y:S05]  /*15b0*/  @P0 BRA `(.L_x_30) ;  /* 0x0000000000740947 */ /* 0x000fea0003800000 */
[----:B------:R-:W-:Y:S02]  /*15c0*/  ISETP.GE.AND P0, PT, R3, -0x18, PT ;  /* 0xffffffe80300780c */ /* 0x000fe40003f06270 */
[----:B------:R-:W-:-:S11]  /*15d0*/  LOP3.LUT R0, R0, 0x80000000, RZ, 0xc0, !PT ;  /* 0x8000000000007812 */ /* 0x000fd600078ec0ff */
[----:B------:R-:W-:Y:S05]  /*15e0*/  @!P0 BRA `(.L_x_30) ;  /* 0x0000000000688947 */ /* 0x000fea0003800000 */
[-CC-:B------:R-:W-:Y:S01]  /*15f0*/  FFMA.RZ R19, R25, R23.reuse, R24.reuse ;  /* 0x0000001719137223 */ /* 0x180fe2000000c018 */
[----:B------:R-:W-:Y:S01]  /*1600*/  IADD3 R22, PT, PT, R3, 0x20, RZ ;  /* 0x0000002003167810 */ /* 0x000fe20007ffe0ff */
[CCC-:B------:R-:W-:Y:S01]  /*1610*/  FFMA.RP R20, R25.reuse, R23.reuse, R24.reuse ;  /* 0x0000001719147223 */ /* 0x1c0fe20000008018 */
[----:B------:R-:W-:Y:S01]  /*1620*/  FFMA.RM R23, R25, R23, R24 ;  /* 0x0000001719177223 */ /* 0x000fe20000004018 */
[----:B------:R-:W-:Y:S02]  /*1630*/  ISETP.NE.AND P3, PT, R3, RZ, PT ;  /* 0x000000ff0300720c */ /* 0x000fe40003f65270 */
[----:B------:R-:W-:Y:S02]  /*1640*/  LOP3.LUT R19, R19, 0x7fffff, RZ, 0xc0, !PT ;  /* 0x007fffff13137812 */ /* 0x000fe400078ec0ff */
[----:B------:R-:W-:Y:S02]  /*1650*/  ISETP.NE.AND P1, PT, R3, RZ, PT ;  /* 0x000000ff0300720c */ /* 0x000fe40003f25270 */
[----:B------:R-:W-:-:S02]  /*1660*/  LOP3.LUT R19, R19, 0x800000, RZ, 0xfc, !PT ;  /* 0x0080000013137812 */ /* 0x000fc400078efcff */
[----:B------:R-:W-:Y:S02]  /*1670*/  IADD3 R3, PT, PT, -R3, RZ, RZ ;  /* 0x000000ff03037210 */ /* 0x000fe40007ffe1ff */
[----:B------:R-:W-:Y:S02]  /*1680*/  SHF.L.U32 R22, R19, R22, RZ ;  /* 0x0000001613167219 */ /* 0x000fe400000006ff */
[----:B------:R-:W-:Y:S02]  /*1690*/  FSETP.NEU.FTZ.AND P0, PT, R20, R23, PT ;  /* 0x000000171400720b */ /* 0x000fe40003f1d000 */
[----:B------:R-:W-:Y:S02]  /*16a0*/  SEL R20, R3, RZ, P3 ;  /* 0x000000ff03147207 */ /* 0x000fe40001800000 */
[----:B------:R-:W-:Y:S02]  /*16b0*/  ISETP.NE.AND P1, PT, R22, RZ, P1 ;  /* 0x000000ff1600720c */ /* 0x000fe40000f25270 */
[----:B------:R-:W-:-:S02]  /*16c0*/  SHF.R.U32.HI R20, RZ, R20, R19 ;  /* 0x00000014ff147219 */ /* 0x000fc40000011613 */
[----:B------:R-:W-:Y:S02]  /*16d0*/  PLOP3.LUT P0, PT, P0, P1, PT, 0xf8, 0x8f ;  /* 0x00000000008f781c */ /* 0x000fe40000703f70 */
[----:B------:R-:W-:Y:S02]  /*16e0*/  SHF.R.U32.HI R19, RZ, 0x1, R20 ;  /* 0x00000001ff137819 */ /* 0x000fe40000011614 */
[----:B------:R-:W-:-:S04]  /*16f0*/  SEL R22, RZ, 0x1, !P0 ;  /* 0x00000001ff167807 */ /* 0x000fc80004000000 */
[----:B------:R-:W-:-:S04]  /*1700*/  LOP3.LUT R3, R22, 0x1, R19, 0xf8, !PT ;  /* 0x0000000116037812 */ /* 0x000fc800078ef813 */
[----:B------:R-:W-:-:S04]  /*1710*/  LOP3.LUT R20, R3, R20, RZ, 0xc0, !PT ;  /* 0x0000001403147212 */ /* 0x000fc800078ec0ff */
[----:B------:R-:W-:-:S04]  /*1720*/  IADD3 R19, PT, PT, R19, R20, RZ ;  /* 0x0000001413137210 */ /* 0x000fc80007ffe0ff */
[----:B------:R-:W-:Y:S01]  /*1730*/  LOP3.LUT R0, R19, R0, RZ, 0xfc, !PT ;  /* 0x0000000013007212 */ /* 0x000fe200078efcff */
[----:B------:R-:W-:Y:S06]  /*1740*/  BRA `(.L_x_30) ;  /* 0x0000000000107947 */ /* 0x000fec0003800000 */
.L_x_29:
[----:B------:R-:W-:-:S04]  /*1750*/  LOP3.LUT R0, R0, 0x80000000, RZ, 0xc0, !PT ;  /* 0x8000000000007812 */ /* 0x000fc800078ec0ff */
[----:B------:R-:W-:Y:S01]  /*1760*/  LOP3.LUT R0, R0, 0x7f800000, RZ, 0xfc, !PT ;  /* 0x7f80000000007812 */ /* 0x000fe200078efcff */
[----:B------:R-:W-:Y:S06]  /*1770*/  BRA `(.L_x_30) ;  /* 0x0000000000047947 */ /* 0x000fec0003800000 */
.L_x_28:
[----:B------:R-:W-:-:S07]  /*1780*/  LEA R0, R19, R0, 0x17 ;  /* 0x0000000013007211 */ /* 0x000fce00078eb8ff */
.L_x_30:
[----:B------:R-:W-:Y:S05]  /*1790*/  BSYNC.RECONVERGENT B2 ;  /* 0x0000000000027941 */ /* 0x000fea0003800200 */
.L_x_27:
[----:B------:R-:W-:Y:S05]  /*17a0*/  BRA `(.L_x_31) ;  /* 0x0000000000207947 */ /* 0x000fea0003800000 */
.L_x_26:
[----:B------:R-:W-:-:S04]  /*17b0*/  LOP3.LUT R0, R0, 0x80000000, R3, 0x48, !PT ;  /* 0x8000000000007812 */ /* 0x000fc800078e4803 */
[----:B------:R-:W-:Y:S01]  /*17c0*/  LOP3.LUT R0, R0, 0x7f800000, RZ, 0xfc, !PT ;  /* 0x7f80000000007812 */ /* 0x000fe200078efcff */
[----:B------:R-:W-:Y:S06]  /*17d0*/  BRA `(.L_x_31) ;  /* 0x0000000000147947 */ /* 0x000fec0003800000 */
.L_x_25:
[----:B------:R-:W-:Y:S01]  /*17e0*/  LOP3.LUT R0, R0, 0x80000000, R3, 0x48, !PT ;  /* 0x8000000000007812 */ /* 0x000fe200078e4803 */
[----:B------:R-:W-:Y:S06]  /*17f0*/  BRA `(.L_x_31) ;  /* 0x00000000000c7947 */ /* 0x000fec0003800000 */
.L_x_24:
[----:B------:R-:W0:Y:S01]  /*1800*/  MUFU.RSQ R0, -QNAN ;  /* 0xffc0000000007908 */ /* 0x000e220000001400 */
[----:B------:R-:W-:Y:S05]  /*1810*/  BRA `(.L_x_31) ;  /* 0x0000000000047947 */ /* 0x000fea0003800000 */
.L_x_23:
[----:B------:R-:W-:-:S07]  /*1820*/  FADD.FTZ R0, R3, R0 ;  /* 0x0000000003007221 */ /* 0x000fce0000010000 */
.L_x_31:
[----:B------:R-:W-:Y:S05]  /*1830*/  BSYNC.RECONVERGENT B1 ;  /* 0x0000000000017941 */ /* 0x000fea0003800200 */
.L_x_21:
[----:B------:R-:W-:-:S04]  /*1840*/  HFMA2 R19, -RZ, RZ, 0, 0 ;  /* 0x00000000ff137431 */ /* 0x000fc800000001ff */
[----:B0-----:R-:W-:Y:S05]  /*1850*/  RET.REL.NODEC R18 `(_Z10second_forPPfS0_S0_ii) ;  /* 0xffffffe412e87950 */ /* 0x001fea0003c3ffff */
.L_x_32:
[----:B------:R-:W-:-:S00]  /*1860*/  BRA `(.L_x_32) ;  /* 0xfffffffc00fc7947 */ /* 0x000fc0000383ffff */
[----:B------:R-:W-:-:S00]  /*1870*/  NOP ;  /* 0x0000000000007918 */ /* 0x000fc00000000000 */
        /* <DEDUP_REMOVED lines=8> */
.L_x_39:


//--------------------- .text._Z9first_forPPfS0_S0_ii --------------------------
	.section	.text._Z9first_forPPfS0_S0_ii,"ax",@progbits
	.align	128
        .global         _Z9first_forPPfS0_S0_ii
        .type           _Z9first_forPPfS0_S0_ii,@function
        .size           _Z9first_forPPfS0_S0_ii,(.L_x_41 - _Z9first_forPPfS0_S0_ii)
        .other          _Z9first_forPPfS0_S0_ii,@"STO_CUDA_ENTRY STV_DEFAULT"
_Z9first_forPPfS0_S0_ii:
.text._Z9first_forPPfS0_S0_ii:
        /* <DEDUP_REMOVED lines=18> */
.L_x_33:
[----:B------:R-:W0:Y:S08]  /*0120*/  LDC.64 R4, c[0x0][0x380] ;  /* 0x0000e000ff047b82 */ /* 0x000e300000000a00 */
[----:B------:R-:W1:Y:S01]  /*0130*/  LDC.64 R2, c[0x0][0x388] ;  /* 0x0000e200ff027b82 */ /* 0x000e620000000a00 */
[----:B0-----:R-:W-:-:S06]  /*0140*/  IMAD.WIDE R4, R7, 0x8, R4 ;  /* 0x0000000807047825 */ /* 0x001fcc00078e0204 */
[----:B------:R-:W2:Y:S01]  /*0150*/  LDG.E.64 R4, desc[UR6][R4.64] ;  /* 0x0000000604047981 */ /* 0x000ea2000c1e1b00 */
[----:B-1----:R-:W-:-:S05]  /*0160*/  IMAD.WIDE R2, R7, 0x8, R2 ;  /* 0x0000000807027825 */ /* 0x002fca00078e0202 */
[----:B------:R-:W3:Y:S01]  /*0170*/  LDG.E.64 R8, desc[UR6][R2.64] ;  /* 0x0000000602087981 */ /* 0x000ee2000c1e1b00 */
[----:B--2---:R-:W-:-:S06]  /*0180*/  IMAD.WIDE R6, R0, 0x4, R4 ;  /* 0x0000000400067825 */ /* 0x004fcc00078e0204 */
[----:B------:R-:W2:Y:S01]  /*0190*/  LDG.E R7, desc[UR6][R6.64] ;  /* 0x0000000606077981 */ /* 0x000ea2000c1e1900 */
[C---:B------:R-:W-:Y:S01]  /*01a0*/  ISETP.GE.AND P0, PT, R0.reuse, 0x1, PT ;  /* 0x000000010000780c */ /* 0x040fe20003f06270 */
[----:B---3--:R-:W-:-:S05]  /*01b0*/  IMAD.WIDE R8, R0, 0x4, R8 ;  /* 0x0000000400087825 */ /* 0x008fca00078e0208 */
[----:B--2---:R0:W-:Y:S07]  /*01c0*/  STG.E desc[UR6][R8.64], R7 ;  /* 0x0000000708007986 */ /* 0x0041ee000c101906 */
[----:B------:R-:W-:Y:S05]  /*01d0*/  @!P0 EXIT ;  /* 0x000000000000894d */ /* 0x000fea0003800000 */
[C---:B------:R-:W-:Y:S01]  /*01e0*/  ISETP.GE.U32.AND P1, PT, R0.reuse, 0x8, PT ;  /* 0x000000080000780c */ /* 0x040fe20003f26070 */
[----:B------:R-:W-:Y:S01]  /*01f0*/  HFMA2 R6, -RZ, RZ, 0, 0 ;  /* 0x00000000ff067431 */ /* 0x000fe200000001ff */
[----:B------:R-:W-:-:S04]  /*0200*/  LOP3.LUT R18, R0, 0x7, RZ, 0xc0, !PT ;  /* 0x0000000700127812 */ /* 0x000fc800078ec0ff */
[----:B------:R-:W-:-:S07]  /*0210*/  ISETP.NE.AND P0, PT, R18, RZ, PT ;  /* 0x000000ff1200720c */ /* 0x000fce0003f05270 */
[----:B------:R-:W-:Y:S06]  /*0220*/  @!P1 BRA `(.L_x_34) ;  /* 0x0000000400a09947 */ /* 0x000fec0003800000 */
[----:B------:R-:W1:Y:S01]  /*0230*/  LDCU.64 UR4, c[0x0][0x390] ;  /* 0x00007200ff0477ac */ /* 0x000e620008000a00 */
[----:B------:R-:W-:-:S04]  /*0240*/  LOP3.LUT R6, R0, 0x7ffffff8, RZ, 0xc0, !PT ;  /* 0x7ffffff800067812 */ /* 0x000fc800078ec0ff */
[----:B0-----:R-:W-:Y:S01]  /*0250*/  IADD3 R7, PT, PT, -R6, RZ, RZ ;  /* 0x000000ff06077210 */ /* 0x001fe20007ffe1ff */
[----:B-1----:R-:W-:-:S04]  /*0260*/  UIADD3 UR4, UP0, UPT, UR4, 0x20, URZ ;  /* 0x0000002004047890 */ /* 0x002fc8000ff1e0ff */
[----:B------:R-:W-:Y:S02]  /*0270*/  UIADD3.X UR5, UPT, UPT, URZ, UR5, URZ, UP0, !UPT ;  /* 0x00000005ff057290 */ /* 0x000fe400087fe4ff */
[----:B------:R-:W-:Y:S01]  /*0280*/  MOV R4, UR4 ;  /* 0x0000000400047c02 */ /* 0x000fe20008000f00 */
[----:B------:R-:W-:-:S03]  /*0290*/  UMOV UR4, URZ ;  /* 0x000000ff00047c82 */ /* 0x000fc60008000000 */
[----:B------:R-:W-:Y:S01]  /*02a0*/  MOV R5, UR5 ;  /* 0x0000000500057c02 */ /* 0x000fe20008000f00 */
[----:B------:R-:W-:-:S06]  /*02b0*/  UMOV UR5, URZ ;  /* 0x000000ff00057c82 */ /* 0x000fcc0008000000 */
.L_x_35:
[----:B--2---:R-:W2:Y:S04]  /*02c0*/  LDG.E.64 R10, desc[UR6][R2.64] ;  /* 0x00000006020a7981 */ /* 0x004ea8000c1e1b00 */
[----:B------:R-:W3:Y:S01]  /*02d0*/  LDG.E.64 R12, desc[UR6][R4.64+-0x20] ;  /* 0xffffe006040c7981 */ /* 0x000ee2000c1e1b00 */
[----:B--2---:R-:W-:Y:S01]  /*02e0*/  IADD3 R20, P1, PT, R10, UR4, RZ ;  /* 0x000000040a147c10 */ /* 0x004fe2000ff3e0ff */
[----:B------:R-:W-:-:S03]  /*02f0*/  IMAD.WIDE R8, R0, 0x4, R10 ;  /* 0x0000000400087825 */ /* 0x000fc600078e020a */
[----:B------:R-:W-:Y:S01]  /*0300*/  IADD3.X R21, PT, PT, R11, UR5, RZ, P1, !PT ;  /* 0x000000050b157c10 */ /* 0x000fe20008ffe4ff */
[----:B---3--:R-:W-:Y:S01]  /*0310*/  IMAD.WIDE R12, R0, 0x4, R12 ;  /* 0x00000004000c7825 */ /* 0x008fe200078e020c */
[----:B------:R-:W2:Y:S04]  /*0320*/  LDG.E R10, desc[UR6][R8.64] ;  /* 0x00000006080a7981 */ /* 0x000ea8000c1e1900 */
[----:B------:R-:W2:Y:S04]  /*0330*/  LDG.E R21, desc[UR6][R20.64] ;  /* 0x0000000614157981 */ /* 0x000ea8000c1e1900 */
[----:B------:R-:W2:Y:S02]  /*0340*/  LDG.E R12, desc[UR6][R12.64] ;  /* 0x000000060c0c7981 */ /* 0x000ea4000c1e1900 */
[----:B--2---:R-:W-:-:S05]  /*0350*/  FFMA R19, -R21, R12, R10 ;  /* 0x0000000c15137223 */ /* 0x004fca000000010a */
[----:B------:R0:W-:Y:S04]  /*0360*/  STG.E desc[UR6][R8.64], R19 ;  /* 0x0000001308007986 */ /* 0x0001e8000c101906 */
[----:B------:R-:W2:Y:S04]  /*0370*/  LDG.E.64 R10, desc[UR6][R2.64] ;  /* 0x00000006020a7981 */ /* 0x000ea8000c1e1b00 */
[----:B------:R-:W3:Y:S01]  /*0380*/  LDG.E.64 R14, desc[UR6][R4.64+-0x18] ;  /* 0xffffe806040e7981 */ /* 0x000ee2000c1e1b00 */
[----:B--2---:R-:W-:Y:S01]  /*0390*/  IADD3 R22, P1, PT, R10, UR4, RZ ;  /* 0x000000040a167c10 */ /* 0x004fe2000ff3e0ff */
[----:B---3--:R-:W-:-:S03]  /*03a0*/  IMAD.WIDE R16, R0, 0x4, R14 ;  /* 0x0000000400107825 */ /* 0x008fc600078e020e */
[----:B------:R-:W-:Y:S01]  /*03b0*/  IADD3.X R23, PT, PT, R11, UR5, RZ, P1, !PT ;  /* 0x000000050b177c10 */ /* 0x000fe20008ffe4ff */
[----:B------:R-:W-:Y:S02]  /*03c0*/  IMAD.WIDE R14, R0, 0x4, R10 ;  /* 0x00000004000e7825 */ /* 0x000fe400078e020a */
[----:B------:R-:W2:Y:S04]  /*03d0*/  LDG.E R16, desc[UR6][R16.64] ;  /* 0x0000000610107981 */ /* 0x000ea8000c1e1900 */
[----:B------:R-:W2:Y:S04]  /*03e0*/  LDG.E R10, desc[UR6][R14.64] ;  /* 0x000000060e0a7981 */ /* 0x000ea8000c1e1900 */
[----:B------:R-:W2:Y:S02]  /*03f0*/  LDG.E R23, desc[UR6][R22.64+0x4] ;  /* 0x0000040616177981 */ /* 0x000ea4000c1e1900 */
[----:B--2---:R-:W-:-:S05]  /*0400*/  FFMA R25, -R23, R16, R10 ;  /* 0x0000001017197223 */ /* 0x004fca000000010a */
[----:B------:R1:W-:Y:S04]  /*0410*/  STG.E desc[UR6][R14.64], R25 ;  /* 0x000000190e007986 */ /* 0x0003e8000c101906 */
[----:B0-----:R-:W2:Y:S04]  /*0420*/  LDG.E.64 R8, desc[UR6][R2.64] ;  /* 0x0000000602087981 */ /* 0x001ea8000c1e1b00 */
        /* <DEDUP_REMOVED lines=10> */
[----:B------:R-:W2:Y:S04]  /*04d0*/  LDG.E.64 R8, desc[UR6][R2.64] ;  /* 0x0000000602087981 */ /* 0x000ea8000c1e1b00 */
[----:B-1----:R-:W3:Y:S01]  /*04e0*/  LDG.E.64 R14, desc[UR6][R4.64+-0x8] ;  /* 0xfffff806040e7981 */ /* 0x002ee2000c1e1b00 */
        /* <DEDUP_REMOVED lines=10> */
[----:B0-----:R-:W3:Y:S01]  /*0590*/  LDG.E.64 R10, desc[UR6][R4.64] ;  /* 0x00000006040a7981 */ /* 0x001ee2000c1e1b00 */
        /* <DEDUP_REMOVED lines=31> */
[----:B------:R-:W3:Y:S04]  /*0790*/  LDG.E.64 R8, desc[UR6][R2.64] ;  /* 0x0000000602087981 */ /* 0x000ee8000c1e1b00 */
[----:B-1----:R-:W4:Y:S01]  /*07a0*/  LDG.E.64 R14, desc[UR6][R4.64+0x18] ;  /* 0x00001806040e7981 */ /* 0x002f22000c1e1b00 */
[----:B---3--:R-:W-:Y:S01]  /*07b0*/  IADD3 R22, P1, PT, R8, UR4, RZ ;  /* 0x0000000408167c10 */ /* 0x008fe2000ff3e0ff */
[----:B----4-:R-:W-:-:S03]  /*07c0*/  IMAD.WIDE R16, R0, 0x4, R14 ;  /* 0x0000000400107825 */ /* 0x010fc600078e020e */
[----:B------:R-:W-:Y:S01]  /*07d0*/  IADD3.X R23, PT, PT, R9, UR5, RZ, P1, !PT ;  /* 0x0000000509177c10 */ /* 0x000fe20008ffe4ff */
[----:B------:R-:W-:Y:S02]  /*07e0*/  IMAD.WIDE R14, R0, 0x4, R8 ;  /* 0x00000004000e7825 */ /* 0x000fe400078e0208 */
[----:B------:R-:W3:Y:S04]  /*07f0*/  LDG.E R16, desc[UR6][R16.64] ;  /* 0x0000000610107981 */ /* 0x000ee8000c1e1900 */
[----:B------:R-:W3:Y:S04]  /*0800*/  LDG.E R8, desc[UR6][R14.64] ;  /* 0x000000060e087981 */ /* 0x000ee8000c1e1900 */
[----:B------:R-:W3:Y:S01]  /*0810*/  LDG.E R23, desc[UR6][R22.64+0x1c] ;  /* 0x00001c0616177981 */ /* 0x000ee2000c1e1900 */
[----:B------:R-:W-:-:S04]  /*0820*/  IADD3 R7, PT, PT, R7, 0x8, RZ ;  /* 0x0000000807077810 */ /* 0x000fc80007ffe0ff */
[----:B------:R-:W-:Y:S01]  /*0830*/  ISETP.NE.AND P1, PT, R7, RZ, PT ;  /* 0x000000ff0700720c */ /* 0x000fe20003f25270 */
[----:B------:R-:W-:Y:S01]  /*0840*/  UIADD3 UR4, UP0, UPT, UR4, 0x20, URZ ;  /* 0x0000002004047890 */ /* 0x000fe2000ff1e0ff */
[----:B------:R-:W-:-:S03]  /*0850*/  IADD3 R4, P2, PT, R4, 0x40, RZ ;  /* 0x0000004004047810 */ /* 0x000fc60007f5e0ff */
[----:B------:R-:W-:Y:S01]  /*0860*/  UIADD3.X UR5, UPT, UPT, URZ, UR5, URZ, UP0, !UPT ;  /* 0x00000005ff057290 */ /* 0x000fe200087fe4ff */
[----:B------:R-:W-:Y:S01]  /*0870*/  IADD3.X R5, PT, PT, RZ, R5, RZ, P2, !PT ;  /* 0x00000005ff057210 */ /* 0x000fe200017fe4ff */
[----:B---3--:R-:W-:-:S05]  /*0880*/  FFMA R9, -R23, R16, R8 ;  /* 0x0000001017097223 */ /* 0x008fca0000000108 */
[----:B------:R2:W-:Y:S01]  /*0890*/  STG.E desc[UR6][R14.64], R9 ;  /* 0x000000090e007986 */ /* 0x0005e2000c101906 */
[----:B------:R-:W-:Y:S05]  /*08a0*/  @P1 BRA `(.L_x_35) ;  /* 0xfffffff800841947 */ /* 0x000fea000383ffff */
.L_x_34:
[----:B------:R-:W-:Y:S05]  /*08b0*/  @!P0 EXIT ;  /* 0x000000000000894d */ /* 0x000fea0003800000 */
[----:B------:R-:W-:Y:S02]  /*08c0*/  ISETP.GE.U32.AND P0, PT, R18, 0x4, PT ;  /* 0x000000041200780c */ /* 0x000fe40003f06070 */
[----:B0-----:R-:W-:-:S04]  /*08d0*/  LOP3.LUT R7, R0, 0x3, RZ, 0xc0, !PT ;  /* 0x0000000300077812 */ /* 0x001fc800078ec0ff */
[----:B------:R-:W-:-:S07]  /*08e0*/  ISETP.NE.AND P1, PT, R7, RZ, PT ;  /* 0x000000ff0700720c */ /* 0x000fce0003f25270 */
[----:B------:R-:W-:Y:S06]  /*08f0*/  @!P0 BRA `(.L_x_36) ;  /* 0x0000000000ac8947 */ /* 0x000fec0003800000 */
[----:B------:R-:W0:Y:S01]  /*0900*/  LDC.64 R4, c[0x0][0x390] ;  /* 0x0000e400ff047b82 */ /* 0x000e220000000a00 */
[----:B--2---:R-:W2:Y:S01]  /*0910*/  LDG.E.64 R8, desc[UR6][R2.64] ;  /* 0x0000000602087981 */ /* 0x004ea2000c1e1b00 */
[----:B0-----:R-:W-:-:S05]  /*0920*/  IMAD.WIDE.U32 R4, R6, 0x8, R4 ;  /* 0x0000000806047825 */ /* 0x001fca00078e0004 */
[----:B------:R-:W3:Y:S01]  /*0930*/  LDG.E.64 R12, desc[UR6][R4.64] ;  /* 0x00000006040c7981 */ /* 0x000ee2000c1e1b00 */
[----:B--2---:R-:W-:-:S04]  /*0940*/  IMAD.WIDE.U32 R10, R6, 0x4, R8 ;  /* 0x00000004060a7825 */ /* 0x004fc800078e0008 */
[C---:B------:R-:W-:Y:S02]  /*0950*/  IMAD.WIDE R8, R0.reuse, 0x4, R8 ;  /* 0x0000000400087825 */ /* 0x040fe400078e0208 */
[----:B------:R-:W2:Y:S04]  /*0960*/  LDG.E R11, desc[UR6][R10.64] ;  /* 0x000000060a0b7981 */ /* 0x000ea8000c1e1900 */
[----:B------:R-:W2:Y:S01]  /*0970*/  LDG.E R14, desc[UR6][R8.64] ;  /* 0x00000006080e7981 */ /* 0x000ea2000c1e1900 */
[----:B---3--:R-:W-:-:S06]  /*0980*/  IMAD.WIDE R12, R0, 0x4, R12 ;  /* 0x00000004000c7825 */ /* 0x008fcc00078e020c */
[----:B------:R-:W2:Y:S02]  /*0990*/  LDG.E R12, desc[UR6][R12.64] ;  /* 0x000000060c0c7981 */ /* 0x000ea4000c1e1900 */
[----:B--2---:R-:W-:-:S05]  /*09a0*/  FFMA R21, -R11, R12, R14 ;  /* 0x0000000c0b157223 */ /* 0x004fca000000010e */
[----:B------:R0:W-:Y:S04]  /*09b0*/  STG.E desc[UR6][R8.64], R21 ;  /* 0x0000001508007986 */ /* 0x0001e8000c101906 */
[----:B------:R-:W2:Y:S04]  /*09c0*/  LDG.E.64 R14, desc[UR6][R2.64] ;  /* 0x00000006020e7981 */ /* 0x000ea8000c1e1b00 */
[----:B------:R-:W3:Y:S01]  /*09d0*/  LDG.E.64 R18, desc[UR6][R4.64+0x8] ;  /* 0x0000080604127981 */ /* 0x000ee2000c1e1b00 */
[----:B--2---:R-:W-:-:S04]  /*09e0*/  IMAD.WIDE.U32 R16, R6, 0x4, R14 ;  /* 0x0000000406107825 */ /* 0x004fc800078e000e */
[C---:B---3--:R-:W-:Y:S02]  /*09f0*/  IMAD.WIDE R18, R0.reuse, 0x4, R18 ;  /* 0x0000000400127825 */ /* 0x048fe400078e0212 */
[----:B------:R-:W2:Y:S02]  /*0a00*/  LDG.E R17, desc[UR6][R16.64+0x4] ;  /* 0x0000040610117981 */ /* 0x000ea4000c1e1900 */
[----:B------:R-:W-:Y:S02]  /*0a10*/  IMAD.WIDE R14, R0, 0x4, R14 ;  /* 0x00000004000e7825 */ /* 0x000fe400078e020e */
[----:B------:R-:W2:Y:S04]  /*0a20*/  LDG.E R18, desc[UR6][R18.64] ;  /* 0x0000000612127981 */ /* 0x000ea8000c1e1900 */
[----:B------:R-:W2:Y:S02]  /*0a30*/  LDG.E R10, desc[UR6][R14.64] ;  /* 0x000000060e0a7981 */ /* 0x000ea4000c1e1900 */
[----:B--2---:R-:W-:-:S05]  /*0a40*/  FFMA R23, -R17, R18, R10 ;  /* 0x0000001211177223 */ /* 0x004fca000000010a */
[----:B------:R1:W-:Y:S04]  /*0a50*/  STG.E desc[UR6][R14.64], R23 ;  /* 0x000000170e007986 */ /* 0x0003e8000c101906 */
[----:B0-----:R-:W2:Y:S04]  /*0a60*/  LDG.E.64 R8, desc[UR6][R2.64] ;  /* 0x0000000602087981 */ /* 0x001ea8000c1e1b00 */
        /* <DEDUP_REMOVED lines=9> */
[----:B------:R-:W2:Y:S04]  /*0b00*/  LDG.E.64 R16, desc[UR6][R4.64+0x18] ;  /* 0x0000180604107981 */ /* 0x000ea8000c1e1b00 */
[----:B-1----:R-:W3:Y:S01]  /*0b10*/  LDG.E.64 R14, desc[UR6][R2.64] ;  /* 0x00000006020e7981 */ /* 0x002ee2000c1e1b00 */
[----:B--2---:R-:W-:-:S04]  /*0b20*/  IMAD.WIDE R18, R0, 0x4, R16 ;  /* 0x0000000400127825 */ /* 0x004fc800078e0210 */
[--C-:B---3--:R-:W-:Y:S02]  /*0b30*/  IMAD.WIDE.U32 R16, R6, 0x4, R14.reuse ;  /* 0x0000000406107825 */ /* 0x108fe400078e000e */
[----:B------:R-:W2:Y:S02]  /*0b40*/  LDG.E R18, desc[UR6][R18.64] ;  /* 0x0000000612127981 */ /* 0x000ea4000c1e1900 */
[----:B------:R-:W-:Y:S02]  /*0b50*/  IMAD.WIDE R14, R0, 0x4, R14 ;  /* 0x00000004000e7825 */ /* 0x000fe400078e020e */
[----:B------:R-:W2:Y:S04]  /*0b60*/  LDG.E R17, desc[UR6][R16.64+0xc] ;  /* 0x00000c0610117981 */ /* 0x000ea8000c1e1900 */
[----:B------:R-:W2:Y:S01]  /*0b70*/  LDG.E R10, desc[UR6][R14.64] ;  /* 0x000000060e0a7981 */ /* 0x000ea2000c1e1900 */
[----:B------:R-:W-:Y:S01]  /*0b80*/  IADD3 R6, PT, PT, R6, 0x4, RZ ;  /* 0x0000000406067810 */ /* 0x000fe20007ffe0ff */
[----:B--2---:R-:W-:-:S05]  /*0b90*/  FFMA R11, -R17, R18, R10 ;  /* 0x00000012110b7223 */ /* 0x004fca000000010a */
[----:B------:R0:W-:Y:S02]  /*0ba0*/  STG.E desc[UR6][R14.64], R11 ;  /* 0x0000000b0e007986 */ /* 0x0001e4000c101906 */
.L_x_36:
[----:B------:R-:W-:Y:S05]  /*0bb0*/  @!P1 EXIT ;  /* 0x000000000000994d */ /* 0x000fea0003800000 */
[----:B------:R-:W-:Y:S02]  /*0bc0*/  ISETP.NE.AND P0, PT, R7, 0x1, PT ;  /* 0x000000010700780c */ /* 0x000fe40003f05270 */
[----:B------:R-:W-:-:S04]  /*0bd0*/  LOP3.LUT R4, R0, 0x1, RZ, 0xc0, !PT ;  /* 0x0000000100047812 */ /* 0x000fc800078ec0ff */
[----:B------:R-:W-:-:S07]  /*0be0*/  ISETP.NE.U32.AND P1, PT, R4, 0x1, PT ;  /* 0x000000010400780c */ /* 0x000fce0003f25070 */
[----:B------:R-:W-:Y:S06]  /*0bf0*/  @!P0 BRA `(.L_x_37) ;  /* 0x00000000005c8947 */ /* 0x000fec0003800000 */
[----:B------:R-:W2:Y:S02]  /*0c00*/  LDC.64 R4, c[0x0][0x390] ;  /* 0x0000e400ff047b82 */ /* 0x000ea40000000a00 */
[C---:B--2---:R-:W-:Y:S02]  /*0c10*/  IMAD.WIDE.U32 R18, R6.reuse, 0x8, R4 ;  /* 0x0000000806127825 */ /* 0x044fe400078e0004 */
[----:B------:R-:W2:Y:S04]  /*0c20*/  LDG.E.64 R4, desc[UR6][R2.64] ;  /* 0x0000000602047981 */ /* 0x000ea8000c1e1b00 */
[----:B0-----:R-:W3:Y:S01]  /*0c30*/  LDG.E.64 R10, desc[UR6][R18.64] ;  /* 0x00000006120a7981 */ /* 0x001ee2000c1e1b00 */
        /* <DEDUP_REMOVED lines=9> */
[----:B------:R-:W3:Y:S01]  /*0cd0*/  LDG.E.64 R12, desc[UR6][R2.64] ;  /* 0x00000006020c7981 */ /* 0x000ee2000c1e1b00 */
        /* <DEDUP_REMOVED lines=9> */
.L_x_37:
[----:B------:R-:W-:Y:S05]  /*0d70*/  @P1 EXIT ;  /* 0x000000000000194d */ /* 0x000fea0003800000 */
[----:B012---:R-:W0:Y:S01]  /*0d80*/  LDC.64 R8, c[0x0][0x390] ;  /* 0x0000e400ff087b82 */ /* 0x007e220000000a00 */
[----:B------:R-:W2:Y:S01]  /*0d90*/  LDG.E.64 R2, desc[UR6][R2.64] ;  /* 0x0000000602027981 */ /* 0x000ea2000c1e1b00 */
[----:B0-----:R-:W-:-:S06]  /*0da0*/  IMAD.WIDE.U32 R8, R6, 0x8, R8 ;  /* 0x0000000806087825 */ /* 0x001fcc00078e0008 */
[----:B------:R-:W3:Y:S01]  /*0db0*/  LDG.E.64 R8, desc[UR6][R8.64] ;  /* 0x0000000608087981 */ /* 0x000ee2000c1e1b00 */
[----:B--2---:R-:W-:-:S04]  /*0dc0*/  IMAD.WIDE.U32 R6, R6, 0x4, R2 ;  /* 0x0000000406067825 */ /* 0x004fc800078e0002 */
[C---:B------:R-:W-:Y:S02]  /*0dd0*/  IMAD.WIDE R4, R0.reuse, 0x4, R2 ;  /* 0x0000000400047825 */ /* 0x040fe400078e0202 */
[----:B------:R-:W2:Y:S02]  /*0de0*/  LDG.E R7, desc[UR6][R6.64] ;  /* 0x0000000606077981 */ /* 0x000ea4000c1e1900 */
[----:B---3--:R-:W-:Y:S02]  /*0df0*/  IMAD.WIDE R10, R0, 0x4, R8 ;  /* 0x00000004000a7825 */ /* 0x008fe400078e0208 */
[----:B------:R-:W2:Y:S04]  /*0e00*/  LDG.E R0, desc[UR6][R4.64] ;  /* 0x0000000604007981 */ /* 0x000ea8000c1e1900 */
[----:B------:R-:W2:Y:S02]  /*0e10*/  LDG.E R10, desc[UR6][R10.64] ;  /* 0x000000060a0a7981 */ /* 0x000ea4000c1e1900 */
[----:B--2---:R-:W-:-:S05]  /*0e20*/  FFMA R13, -R7, R10, R0 ;  /* 0x0000000a070d7223 */ /* 0x004fca0000000100 */
[----:B------:R-:W-:Y:S01]  /*0e30*/  STG.E desc[UR6][R4.64], R13 ;  /* 0x0000000d04007986 */ /* 0x000fe2000c101906 */
[----:B------:R-:W-:Y:S05]  /*0e40*/  EXIT ;  /* 0x000000000000794d */ /* 0x000fea0003800000 */
.L_x_38:
        /* <DEDUP_REMOVED lines=11> */
.L_x_41:


//--------------------- .nv.shared.reserved.0     --------------------------
	.section	.nv.shared.reserved.0,"aw",@nobits
	.weak		__nv_reservedSMEM_offset_0_alias
	.size		__nv_reservedSMEM_offset_0_alias, 0, 64
	.other		__nv_reservedSMEM_offset_0_alias,@"STO_CUDA_RESERVED_SHARED STV_DEFAULT"
__nv_reservedSMEM_offset_0_alias:
	.zero		0
	.zero		64


//--------------------- .nv.constant0._Z10second_forPPfS0_S0_ii --------------------------
	.section	.nv.constant0._Z10second_forPPfS0_S0_ii,"a",@progbits
	.sectionflags	@""
	.align	4
.nv.constant0._Z10second_forPPfS0_S0_ii:
	.zero		928


//--------------------- .nv.constant0._Z9first_forPPfS0_S0_ii --------------------------
	.section	.nv.constant0._Z9first_forPPfS0_S0_ii,"a",@progbits
	.sectionflags	@""
	.align	4
.nv.constant0._Z9first_forPPfS0_S0_ii:
	.zero		928


//--------------------- SYMBOLS --------------------------

	.type		.nv.reservedSmem.offset0,@object
	.size		.nv.reservedSmem.offset0,0x4
